	.target	sm_90a

	.elftype	@"ET_EXEC"


//--------------------- .note.nv.tkinfo           --------------------------
	.section	.note.nv.tkinfo,"",@"SHT_NOTE"
	.sectionflags	@"SHF_NOTE_NV_TKINFO"
	.tkinfo
        /*0018*/ 	.word	0x00000002
        /*0030*/ 	.string	""
        /*0030*/ 	.string	"ptxas"
        /*0030*/ 	.string	"Cuda compilation tools, release 13.0, V13.0.88"
        /*0030*/ 	.string	"Build cuda_13.0.r13.0/compiler.36424714_0"
        /*0030*/ 	.string	"-arch sm_90a -m 64 "



//--------------------- .note.nv.cuinfo           --------------------------
	.section	.note.nv.cuinfo,"",@"SHT_NOTE"
	.sectionflags	@"SHF_NOTE_NV_CUINFO"
        /*0018*/ 	.short	0x0002
        /*001a*/ 	.short	0x005a
        /*001c*/ 	.short	0x0082
	.zero		2


//--------------------- .nv.info                  --------------------------
	.section	.nv.info,"",@"SHT_CUDA_INFO"
	.align	4


	//----- nvinfo : EIATTR_REGCOUNT
	.align		4
        /*0000*/ 	.byte	0x04, 0x2f
        /*0002*/ 	.short	(.L_15 - .L_14)
	.align		4
.L_14:
        /*0004*/ 	.word	index@(_ZN7cutlass13device_kernelINS_4gemm6kernel13GemmUniversalIN4cute5tupleIJiiiiEEENS1_10collective13CollectiveMmaINS1_34MainloopSm90TmaGmmaWarpSpecializedILi3ENS5_IJNS4_1CILi2EEENSA_ILi1EEESC_EEENS1_35KernelTmaWarpSpecializedCooperativeEEENS5_IJNSA_ILi384EEENSA_ILi80EEENSA_ILi128EEEEEEaNS5_IJlSC_lEEEaSK_NS4_8TiledMMAINS4_8MMA_AtomIJNS4_4SM904GMMA26MMA_64x16x32_S32S8S8_SS_TNEEEENS4_6LayoutISD_NS5_IJSC_NSA_ILi0EEESS_EEEEENS5_IJNS4_10UnderscoreESV_SV_EEEEENS4_13SM90_TMA_LOADENS4_14ComposedLayoutINS4_7SwizzleILi3ELi4ELi3EEENS4_18smem_ptr_flag_bitsILi8EEENSR_INS5_IJNSA_ILi8EEESI_EEENS5_IJSI_SC_EEEEEEEvNS4_8identityENS4_23SM90_TMA_LOAD_MULTICASTES18_vS19_EENS_8epilogue10collective6detail29Sm90TmaWarpSpecializedAdapterINS1D_15DefaultEpilogueIaSK_SK_NS1C_6thread17LinearCombinationIaLi1EiiLNS1H_9ScaleType4KindE0ELNS_15FloatRoundStyleE2EaEENS1_15EpilogueDefaultEEEEEvvEEEEvNT_6ParamsE)
        /*0008*/ 	.word	0x000000a8


	//----- nvinfo : EIATTR_FRAME_SIZE
	.align		4
.L_15:
        /*000c*/ 	.byte	0x04, 0x11
        /*000e*/ 	.short	(.L_17 - .L_16)
	.align		4
.L_16:
        /*0010*/ 	.word	index@(_ZN7cutlass13device_kernelINS_4gemm6kernel13GemmUniversalIN4cute5tupleIJiiiiEEENS1_10collective13CollectiveMmaINS1_34MainloopSm90TmaGmmaWarpSpecializedILi3ENS5_IJNS4_1CILi2EEENSA_ILi1EEESC_EEENS1_35KernelTmaWarpSpecializedCooperativeEEENS5_IJNSA_ILi384EEENSA_ILi80EEENSA_ILi128EEEEEEaNS5_IJlSC_lEEEaSK_NS4_8TiledMMAINS4_8MMA_AtomIJNS4_4SM904GMMA26MMA_64x16x32_S32S8S8_SS_TNEEEENS4_6LayoutISD_NS5_IJSC_NSA_ILi0EEESS_EEEEENS5_IJNS4_10UnderscoreESV_SV_EEEEENS4_13SM90_TMA_LOADENS4_14ComposedLayoutINS4_7SwizzleILi3ELi4ELi3EEENS4_18smem_ptr_flag_bitsILi8EEENSR_INS5_IJNSA_ILi8EEESI_EEENS5_IJSI_SC_EEEEEEEvNS4_8identityENS4_23SM90_TMA_LOAD_MULTICASTES18_vS19_EENS_8epilogue10collective6detail29Sm90TmaWarpSpecializedAdapterINS1D_15DefaultEpilogueIaSK_SK_NS1C_6thread17LinearCombinationIaLi1EiiLNS1H_9ScaleType4KindE0ELNS_15FloatRoundStyleE2EaEENS1_15EpilogueDefaultEEEEEvvEEEEvNT_6ParamsE)
        /*0014*/ 	.word	0x00000000


	//----- nvinfo : EIATTR_MIN_STACK_SIZE
	.align		4
.L_17:
        /*0018*/ 	.byte	0x04, 0x12
        /*001a*/ 	.short	(.L_19 - .L_18)
	.align		4
.L_18:
        /*001c*/ 	.word	index@(_ZN7cutlass13device_kernelINS_4gemm6kernel13GemmUniversalIN4cute5tupleIJiiiiEEENS1_10collective13CollectiveMmaINS1_34MainloopSm90TmaGmmaWarpSpecializedILi3ENS5_IJNS4_1CILi2EEENSA_ILi1EEESC_EEENS1_35KernelTmaWarpSpecializedCooperativeEEENS5_IJNSA_ILi384EEENSA_ILi80EEENSA_ILi128EEEEEEaNS5_IJlSC_lEEEaSK_NS4_8TiledMMAINS4_8MMA_AtomIJNS4_4SM904GMMA26MMA_64x16x32_S32S8S8_SS_TNEEEENS4_6LayoutISD_NS5_IJSC_NSA_ILi0EEESS_EEEEENS5_IJNS4_10UnderscoreESV_SV_EEEEENS4_13SM90_TMA_LOADENS4_14ComposedLayoutINS4_7SwizzleILi3ELi4ELi3EEENS4_18smem_ptr_flag_bitsILi8EEENSR_INS5_IJNSA_ILi8EEESI_EEENS5_IJSI_SC_EEEEEEEvNS4_8identityENS4_23SM90_TMA_LOAD_MULTICASTES18_vS19_EENS_8epilogue10collective6detail29Sm90TmaWarpSpecializedAdapterINS1D_15DefaultEpilogueIaSK_SK_NS1C_6thread17LinearCombinationIaLi1EiiLNS1H_9ScaleType4KindE0ELNS_15FloatRoundStyleE2EaEENS1_15EpilogueDefaultEEEEEvvEEEEvNT_6ParamsE)
        /*0020*/ 	.word	0x00000000
.L_19:


//--------------------- .nv.compat                --------------------------
	.section	.nv.compat,"",@"SHT_CUDA_COMPAT_INFO"
	.align	4
        /*0000*/ 	.byte	0x02, 0x09, 0x01, 0x00, 0x02, 0x02, 0x04, 0x00, 0x02, 0x05, 0x05, 0x00, 0x03, 0x07, 0x01, 0x01
        /*0010*/ 	.byte	0x02, 0x03, 0x01, 0x00, 0x02, 0x06, 0x01, 0x00, 0x04, 0x0b, 0x08, 0x00, 0x00, 0x00, 0x00, 0x00
        /*0020*/ 	.byte	0x00, 0x00, 0x00, 0x00


//--------------------- .nv.info._ZN7cutlass13device_kernelINS_4gemm6kernel13GemmUniversalIN4cute5tupleIJiiiiEEENS1_10collective13CollectiveMmaINS1_34MainloopSm90TmaGmmaWarpSpecializedILi3ENS5_IJNS4_1CILi2EEENSA_ILi1EEESC_EEENS1_35KernelTmaWarpSpecializedCooperativeEEENS5_IJNSA_ILi384EEENSA_ILi80EEENSA_ILi128EEEEEEaNS5_IJlSC_lEEEaSK_NS4_8TiledMMAINS4_8MMA_AtomIJNS4_4SM904GMMA26MMA_64x16x32_S32S8S8_SS_TNEEEENS4_6LayoutISD_NS5_IJSC_NSA_ILi0EEESS_EEEEENS5_IJNS4_10UnderscoreESV_SV_EEEEENS4_13SM90_TMA_LOADENS4_14ComposedLayoutINS4_7SwizzleILi3ELi4ELi3EEENS4_18smem_ptr_flag_bitsILi8EEENSR_INS5_IJNSA_ILi8EEESI_EEENS5_IJSI_SC_EEEEEEEvNS4_8identityENS4_23SM90_TMA_LOAD_MULTICASTES18_vS19_EENS_8epilogue10collective6detail29Sm90TmaWarpSpecializedAdapterINS1D_15DefaultEpilogueIaSK_SK_NS1C_6thread17LinearCombinationIaLi1EiiLNS1H_9ScaleType4KindE0ELNS_15FloatRoundStyleE2EaEENS1_15EpilogueDefaultEEEEEvvEEEEvNT_6ParamsE --------------------------
	.section	.nv.info._ZN7cutlass13device_kernelINS_4gemm6kernel13GemmUniversalIN4cute5tupleIJiiiiEEENS1_10collective13CollectiveMmaINS1_34MainloopSm90TmaGmmaWarpSpecializedILi3ENS5_IJNS4_1CILi2EEENSA_ILi1EEESC_EEENS1_35KernelTmaWarpSpecializedCooperativeEEENS5_IJNSA_ILi384EEENSA_ILi80EEENSA_ILi128EEEEEEaNS5_IJlSC_lEEEaSK_NS4_8TiledMMAINS4_8MMA_AtomIJNS4_4SM904GMMA26MMA_64x16x32_S32S8S8_SS_TNEEEENS4_6LayoutISD_NS5_IJSC_NSA_ILi0EEESS_EEEEENS5_IJNS4_10UnderscoreESV_SV_EEEEENS4_13SM90_TMA_LOADENS4_14ComposedLayoutINS4_7SwizzleILi3ELi4ELi3EEENS4_18smem_ptr_flag_bitsILi8EEENSR_INS5_IJNSA_ILi8EEESI_EEENS5_IJSI_SC_EEEEEEEvNS4_8identityENS4_23SM90_TMA_LOAD_MULTICASTES18_vS19_EENS_8epilogue10collective6detail29Sm90TmaWarpSpecializedAdapterINS1D_15DefaultEpilogueIaSK_SK_NS1C_6thread17LinearCombinationIaLi1EiiLNS1H_9ScaleType4KindE0ELNS_15FloatRoundStyleE2EaEENS1_15EpilogueDefaultEEEEEvvEEEEvNT_6ParamsE,"",@"SHT_CUDA_INFO"
	.sectionflags	@""
	.align	4


	//----- nvinfo : EIATTR_CUDA_API_VERSION
	.align		4
        /*0000*/ 	.byte	0x04, 0x37
        /*0002*/ 	.short	(.L_21 - .L_20)
.L_20:
        /*0004*/ 	.word	0x00000082


	//----- nvinfo : EIATTR_KPARAM_INFO
	.align		4
.L_21:
        /*0008*/ 	.byte	0x04, 0x17
        /*000a*/ 	.short	(.L_23 - .L_22)
.L_22:
        /*000c*/ 	.word	0x00000000
        /*0010*/ 	.short	0x0000
        /*0012*/ 	.short	0x0070
        /*0014*/ 	.byte	0x00, 0xf0, 0x01, 0x10


	//----- nvinfo : EIATTR_SPARSE_MMA_MASK
	.align		4
.L_23:
        /*0018*/ 	.byte	0x03, 0x50
        /*001a*/ 	.short	0x0000


	//----- nvinfo : EIATTR_MAXREG_COUNT
	.align		4
        /*001c*/ 	.byte	0x03, 0x1b
        /*001e*/ 	.short	0x00a8


	//----- nvinfo : EIATTR_NUM_BARRIERS
	.align		4
        /*0020*/ 	.byte	0x02, 0x4c
        /*0022*/ 	.byte	0x01
	.zero		1


	//----- nvinfo : EIATTR_EXTERNS
	.align		4
        /*0024*/ 	.byte	0x04, 0x0f
        /*0026*/ 	.short	(.L_25 - .L_24)


	//   ....[0]....
	.align		4
.L_24:
        /*0028*/ 	.word	index@(__assertfail)


	//----- nvinfo : EIATTR_MERCURY_ISA_VERSION
	.align		4
.L_25:
        /*002c*/ 	.byte	0x03, 0x5f
        /*002e*/ 	.short	0x0101


	//----- nvinfo : EIATTR_INT_WARP_WIDE_INSTR_OFFSETS
	.align		4
        /*0030*/ 	.byte	0x04, 0x31
        /*0032*/ 	.short	(.L_27 - .L_26)


	//   ....[0]....
.L_26:
        /*0034*/ 	.word	0x00000460


	//   ....[1]....
        /*0038*/ 	.word	0x00000490


	//   ....[2]....
        /*003c*/ 	.word	0x00000650


	//----- nvinfo : EIATTR_COOP_GROUP_MASK_REGIDS
	.align		4
.L_27:
        /*0040*/ 	.byte	0x04, 0x29
        /*0042*/ 	.short	(.L_29 - .L_28)


	//   ....[0]....
.L_28:
        /*0044*/ 	.word	0xffffffff


	//   ....[1]....
        /*0048*/ 	.word	0xffffffff


	//   ....[2]....
        /*004c*/ 	.word	0xffffffff


	//   ....[3]....
        /*0050*/ 	.word	0xffffffff


	//   ....[4]....
        /*0054*/ 	.word	0xffffffff


	//   ....[5]....
        /*0058*/ 	.word	0xffffffff


	//----- nvinfo : EIATTR_COOP_GROUP_INSTR_OFFSETS
	.align		4
.L_29:
        /*005c*/ 	.byte	0x04, 0x28
        /*005e*/ 	.short	(.L_31 - .L_30)


	//   ....[0]....
.L_30:
        /*0060*/ 	.word	0x00000060


	//   ....[1]....
        /*0064*/ 	.word	0x00000070


	//   ....[2]....
        /*0068*/ 	.word	0x00000130


	//   ....[3]....
        /*006c*/ 	.word	0x000002b0


	//   ....[4]....
        /*0070*/ 	.word	0x000007d0


	//   ....[5]....
        /*0074*/ 	.word	0x00001280


	//----- nvinfo : EIATTR_REG_RECONFIG
	.align		4
.L_31:
        /*0078*/ 	.byte	0x01, 0x54
	.zero		2


	//----- nvinfo : EIATTR_SYSCALL_OFFSETS
	.align		4
        /*007c*/ 	.byte	0x04, 0x46
        /*007e*/ 	.short	(.L_33 - .L_32)


	//   ....[0]....
.L_32:
        /*0080*/ 	.word	0x00001440


	//----- nvinfo : EIATTR_MBARRIER_INSTR_OFFSETS
	.align		4
.L_33:
        /*0084*/ 	.byte	0x04, 0x39
        /*0086*/ 	.short	(.L_35 - .L_34)


	//   ....[0]....
.L_34:
        /*0088*/ 	.word	0x00000230
        /*008c*/ 	.word	0x000000ff
        /*0090*/ 	.word	0x00000000
        /*0094*/ 	.short	0x0100
        /*0096*/ 	.byte	0x08
	.zero		1


	//   ....[1]....
        /*0098*/ 	.word	0x00000240
        /*009c*/ 	.word	0x000000ff
        /*00a0*/ 	.word	0x00000018
        /*00a4*/ 	.short	0x0100
        /*00a6*/ 	.byte	0x08
	.zero		1


	//   ....[2]....
        /*00a8*/ 	.word	0x00000250
        /*00ac*/ 	.word	0x000000ff
        /*00b0*/ 	.word	0x00000008
        /*00b4*/ 	.short	0x0100
        /*00b6*/ 	.byte	0x08
	.zero		1


	//   ....[3]....
        /*00b8*/ 	.word	0x00000260
        /*00bc*/ 	.word	0x000000ff
        /*00c0*/ 	.word	0x00000020
        /*00c4*/ 	.short	0x0100
        /*00c6*/ 	.byte	0x08
	.zero		1


	//   ....[4]....
        /*00c8*/ 	.word	0x00000270
        /*00cc*/ 	.word	0x000000ff
        /*00d0*/ 	.word	0x00000010
        /*00d4*/ 	.short	0x0100
        /*00d6*/ 	.byte	0x08
	.zero		1


	//   ....[5]....
        /*00d8*/ 	.word	0x00000280
        /*00dc*/ 	.word	0x000000ff
        /*00e0*/ 	.word	0x00000028
        /*00e4*/ 	.short	0x0100
        /*00e6*/ 	.byte	0x08
	.zero		1


	//   ....[6]....
        /*00e8*/ 	.word	0x000006d0
        /*00ec*/ 	.word	0x000000ff
        /*00f0*/ 	.word	0x00000040
        /*00f4*/ 	.short	0x0100
        /*00f6*/ 	.byte	0x06
	.zero		1


	//   ....[7]....
        /*00f8*/ 	.word	0x00000760
        /*00fc*/ 	.word	0x000000ff
        /*0100*/ 	.word	0x00000048
        /*0104*/ 	.short	0x0100
        /*0106*/ 	.byte	0x06
	.zero		1


	//   ....[8]....
        /*0108*/ 	.word	0x00001510
        /*010c*/ 	.word	0x00000003
        /*0110*/ 	.word	0x00000000
        /*0114*/ 	.short	0x010a
        /*0116*/ 	.byte	0x3f
	.zero		1


	//   ....[9]....
        /*0118*/ 	.word	0x00001550
        /*011c*/ 	.word	0x00000003
        /*0120*/ 	.word	0x00000000
        /*0124*/ 	.short	0x010a
        /*0126*/ 	.byte	0x3f
	.zero		1


	//   ....[10]....
        /*0128*/ 	.word	0x00002d80
        /*012c*/ 	.word	0x00000005
        /*0130*/ 	.word	0x00000000
        /*0134*/ 	.short	0x010a
        /*0136*/ 	.byte	0x3f
	.zero		1


	//   ....[11]....
        /*0138*/ 	.word	0x00002dc0
        /*013c*/ 	.word	0x00000005
        /*0140*/ 	.word	0x00000000
        /*0144*/ 	.short	0x010a
        /*0146*/ 	.byte	0x3f
	.zero		1


	//   ....[12]....
        /*0148*/ 	.word	0x00004490
        /*014c*/ 	.word	0x00000004
        /*0150*/ 	.word	0x00000000
        /*0154*/ 	.short	0x0101
        /*0156*/ 	.byte	0x3f
	.zero		1


	//   ....[13]....
        /*0158*/ 	.word	0x000046b0
        /*015c*/ 	.word	0x00000000
        /*0160*/ 	.word	0x00000000
        /*0164*/ 	.short	0x0101
        /*0166*/ 	.byte	0x3f
	.zero		1


	//   ....[14]....
        /*0168*/ 	.word	0x0000cd80
        /*016c*/ 	.word	0x00000017
        /*0170*/ 	.word	0x00000018
        /*0174*/ 	.short	0x010a
        /*0176*/ 	.byte	0x3f
	.zero		1


	//   ....[15]....
        /*0178*/ 	.word	0x0000d0f0
        /*017c*/ 	.word	0x00000003
        /*0180*/ 	.word	0x00000048
        /*0184*/ 	.short	0x0101
        /*0186*/ 	.byte	0x3f
	.zero		1


	//   ....[16]....
        /*0188*/ 	.word	0x0000d850
        /*018c*/ 	.word	0x00000007
        /*0190*/ 	.word	0x00000000
        /*0194*/ 	.short	0x010a
        /*0196*/ 	.byte	0x3f
	.zero		1


	//   ....[17]....
        /*0198*/ 	.word	0x0000d8d0
        /*019c*/ 	.word	0x00000006
        /*01a0*/ 	.word	0x00000000
        /*01a4*/ 	.short	0x010a
        /*01a6*/ 	.byte	0x3f
	.zero		1


	//   ....[18]....
        /*01a8*/ 	.word	0x0000d960
        /*01ac*/ 	.word	0x00000003
        /*01b0*/ 	.word	0x00000000
        /*01b4*/ 	.short	0x010a
        /*01b6*/ 	.byte	0x3f
	.zero		1


	//   ....[19]....
        /*01b8*/ 	.word	0x0000d9c0
        /*01bc*/ 	.word	0x00000003
        /*01c0*/ 	.word	0x00000000
        /*01c4*/ 	.short	0x010a
        /*01c6*/ 	.byte	0x3f
	.zero		1


	//   ....[20]....
        /*01c8*/ 	.word	0x0000da10
        /*01cc*/ 	.word	0x00000005
        /*01d0*/ 	.word	0x00000000
        /*01d4*/ 	.short	0x010a
        /*01d6*/ 	.byte	0x3f
	.zero		1


	//   ....[21]....
        /*01d8*/ 	.word	0x0000dae0
        /*01dc*/ 	.word	0x00000017
        /*01e0*/ 	.word	0x00000018
        /*01e4*/ 	.short	0x010a
        /*01e6*/ 	.byte	0x3f
	.zero		1


	//   ....[22]....
        /*01e8*/ 	.word	0x0000dbb0
        /*01ec*/ 	.word	0x00000007
        /*01f0*/ 	.word	0x00000000
        /*01f4*/ 	.short	0x010a
        /*01f6*/ 	.byte	0x3f
	.zero		1


	//   ....[23]....
        /*01f8*/ 	.word	0x0000dc00
        /*01fc*/ 	.word	0x00000006
        /*0200*/ 	.word	0x00000000
        /*0204*/ 	.short	0x010a
        /*0206*/ 	.byte	0x3f
	.zero		1


	//----- nvinfo : EIATTR_NUM_MBARRIERS
	.align		4
.L_35:
        /*0208*/ 	.byte	0x03, 0x38
        /*020a*/ 	.short	0x0008


	//----- nvinfo : EIATTR_EXIT_INSTR_OFFSETS
	.align		4
        /*020c*/ 	.byte	0x04, 0x1c
        /*020e*/ 	.short	(.L_37 - .L_36)


	//   ....[0]....
.L_36:
        /*0210*/ 	.word	0x00000940


	//   ....[1]....
        /*0214*/ 	.word	0x00001150


	//   ....[2]....
        /*0218*/ 	.word	0x0000c490


	//   ....[3]....
        /*021c*/ 	.word	0x0000c9f0


	//   ....[4]....
        /*0220*/ 	.word	0x0000d9b0


	//----- nvinfo : EIATTR_MAX_THREADS
	.align		4
.L_37:
        /*0224*/ 	.byte	0x04, 0x05
        /*0226*/ 	.short	(.L_39 - .L_38)
.L_38:
        /*0228*/ 	.word	0x00000180
        /*022c*/ 	.word	0x00000001
        /*0230*/ 	.word	0x00000001


	//----- nvinfo : EIATTR_CRS_STACK_SIZE
	.align		4
.L_39:
        /*0234*/ 	.byte	0x04, 0x1e
        /*0236*/ 	.short	(.L_41 - .L_40)
.L_40:
        /*0238*/ 	.word	0x00000000


	//----- nvinfo : EIATTR_CBANK_PARAM_SIZE
	.align		4
.L_41:
        /*023c*/ 	.byte	0x03, 0x19
        /*023e*/ 	.short	0x0470


	//----- nvinfo : EIATTR_PARAM_CBANK
	.align		4
        /*0240*/ 	.byte	0x04, 0x0a
        /*0242*/ 	.short	(.L_43 - .L_42)
	.align		4
.L_42:
        /*0244*/ 	.word	index@(.nv.constant0._ZN7cutlass13device_kernelINS_4gemm6kernel13GemmUniversalIN4cute5tupleIJiiiiEEENS1_10collective13CollectiveMmaINS1_34MainloopSm90TmaGmmaWarpSpecializedILi3ENS5_IJNS4_1CILi2EEENSA_ILi1EEESC_EEENS1_35KernelTmaWarpSpecializedCooperativeEEENS5_IJNSA_ILi384EEENSA_ILi80EEENSA_ILi128EEEEEEaNS5_IJlSC_lEEEaSK_NS4_8TiledMMAINS4_8MMA_AtomIJNS4_4SM904GMMA26MMA_64x16x32_S32S8S8_SS_TNEEEENS4_6LayoutISD_NS5_IJSC_NSA_ILi0EEESS_EEEEENS5_IJNS4_10UnderscoreESV_SV_EEEEENS4_13SM90_TMA_LOADENS4_14ComposedLayoutINS4_7SwizzleILi3ELi4ELi3EEENS4_18smem_ptr_flag_bitsILi8EEENSR_INS5_IJNSA_ILi8EEESI_EEENS5_IJSI_SC_EEEEEEEvNS4_8identityENS4_23SM90_TMA_LOAD_MULTICASTES18_vS19_EENS_8epilogue10collective6detail29Sm90TmaWarpSpecializedAdapterINS1D_15DefaultEpilogueIaSK_SK_NS1C_6thread17LinearCombinationIaLi1EiiLNS1H_9ScaleType4KindE0ELNS_15FloatRoundStyleE2EaEENS1_15EpilogueDefaultEEEEEvvEEEEvNT_6ParamsE)
        /*0248*/ 	.short	0x0210
        /*024a*/ 	.short	0x0470


	//----- nvinfo : EIATTR_SW_WAR
	.align		4
.L_43:
        /*024c*/ 	.byte	0x04, 0x36
        /*024e*/ 	.short	(.L_45 - .L_44)
.L_44:
        /*0250*/ 	.word	0x00000008
.L_45:


//--------------------- .nv.callgraph             --------------------------
	.section	.nv.callgraph,"",@"SHT_CUDA_CALLGRAPH"
	.align	4
	.sectionentsize	8
	.align		4
        /*0000*/ 	.word	0x00000000
	.align		4
        /*0004*/ 	.word	0xffffffff
	.align		4
        /*0008*/ 	.word	index@(_ZN7cutlass13device_kernelINS_4gemm6kernel13GemmUniversalIN4cute5tupleIJiiiiEEENS1_10collective13CollectiveMmaINS1_34MainloopSm90TmaGmmaWarpSpecializedILi3ENS5_IJNS4_1CILi2EEENSA_ILi1EEESC_EEENS1_35KernelTmaWarpSpecializedCooperativeEEENS5_IJNSA_ILi384EEENSA_ILi80EEENSA_ILi128EEEEEEaNS5_IJlSC_lEEEaSK_NS4_8TiledMMAINS4_8MMA_AtomIJNS4_4SM904GMMA26MMA_64x16x32_S32S8S8_SS_TNEEEENS4_6LayoutISD_NS5_IJSC_NSA_ILi0EEESS_EEEEENS5_IJNS4_10UnderscoreESV_SV_EEEEENS4_13SM90_TMA_LOADENS4_14ComposedLayoutINS4_7SwizzleILi3ELi4ELi3EEENS4_18smem_ptr_flag_bitsILi8EEENSR_INS5_IJNSA_ILi8EEESI_EEENS5_IJSI_SC_EEEEEEEvNS4_8identityENS4_23SM90_TMA_LOAD_MULTICASTES18_vS19_EENS_8epilogue10collective6detail29Sm90TmaWarpSpecializedAdapterINS1D_15DefaultEpilogueIaSK_SK_NS1C_6thread17LinearCombinationIaLi1EiiLNS1H_9ScaleType4KindE0ELNS_15FloatRoundStyleE2EaEENS1_15EpilogueDefaultEEEEEvvEEEEvNT_6ParamsE)
	.align		4
        /*000c*/ 	.word	index@(__assertfail)
	.align		4
        /*0010*/ 	.word	0x00000000
	.align		4
        /*0014*/ 	.word	0xfffffffe
	.align		4
        /*0018*/ 	.word	0x00000000
	.align		4
        /*001c*/ 	.word	0xfffffffd
	.align		4
        /*0020*/ 	.word	0x00000000
	.align		4
        /*0024*/ 	.word	0xfffffffc


//--------------------- .nv.constant4             --------------------------
	.section	.nv.constant4,"a",@progbits
	.align	8
	.align		8
.nv.constant4:
        /*0000*/ 	.dword	__assertfail
	.align		8
        /*0008*/ 	.dword	__unnamed_1
	.align		8
        /*0010*/ 	.dword	_ZN40_INTERNAL_eb250953_4_k_cu_66adc6db_134204cuda3std3__45__cpo5beginE
	.align		8
        /*0018*/ 	.dword	_ZN40_INTERNAL_eb250953_4_k_cu_66adc6db_134204cuda3std3__45__cpo3endE
	.align		8
        /*0020*/ 	.dword	_ZN40_INTERNAL_eb250953_4_k_cu_66adc6db_134204cuda3std3__45__cpo6cbeginE
	.align		8
        /*0028*/ 	.dword	_ZN40_INTERNAL_eb250953_4_k_cu_66adc6db_134204cuda3std3__45__cpo4cendE
	.align		8
        /*0030*/ 	.dword	_ZN40_INTERNAL_eb250953_4_k_cu_66adc6db_134204cuda3std3__442_GLOBAL__N__eb250953_4_k_cu_66adc6db_134206ignoreE
	.align		8
        /*0038*/ 	.dword	_ZN40_INTERNAL_eb250953_4_k_cu_66adc6db_134204cuda3std3__419piecewise_constructE
	.align		8
        /*0040*/ 	.dword	_ZN40_INTERNAL_eb250953_4_k_cu_66adc6db_134204cuda3std3__48in_placeE
	.align		8
        /*0048*/ 	.dword	_ZN40_INTERNAL_eb250953_4_k_cu_66adc6db_134204cuda3std6ranges3__45__cpo4swapE
	.align		8
        /*0050*/ 	.dword	_ZN40_INTERNAL_eb250953_4_k_cu_66adc6db_134204cuda3std6ranges3__45__cpo9iter_moveE
	.align		8
        /*0058*/ 	.dword	_ZN40_INTERNAL_eb250953_4_k_cu_66adc6db_134204cute7productE
	.align		8
        /*0060*/ 	.dword	_ZN40_INTERNAL_eb250953_4_k_cu_66adc6db_134204cute1_E
	.align		8
        /*0068*/ 	.dword	$str$22
	.align		8
        /*0070*/ 	.dword	$str$23


//--------------------- .text._ZN7cutlass13device_kernelINS_4gemm6kernel13GemmUniversalIN4cute5tupleIJiiiiEEENS1_10collective13CollectiveMmaINS1_34MainloopSm90TmaGmmaWarpSpecializedILi3ENS5_IJNS4_1CILi2EEENSA_ILi1EEESC_EEENS1_35KernelTmaWarpSpecializedCooperativeEEENS5_IJNSA_ILi384EEENSA_ILi80EEENSA_ILi128EEEEEEaNS5_IJlSC_lEEEaSK_NS4_8TiledMMAINS4_8MMA_AtomIJNS4_4SM904GMMA26MMA_64x16x32_S32S8S8_SS_TNEEEENS4_6LayoutISD_NS5_IJSC_NSA_ILi0EEESS_EEEEENS5_IJNS4_10UnderscoreESV_SV_EEEEENS4_13SM90_TMA_LOADENS4_14ComposedLayoutINS4_7SwizzleILi3ELi4ELi3EEENS4_18smem_ptr_flag_bitsILi8EEENSR_INS5_IJNSA_ILi8EEESI_EEENS5_IJSI_SC_EEEEEEEvNS4_8identityENS4_23SM90_TMA_LOAD_MULTICASTES18_vS19_EENS_8epilogue10collective6detail29Sm90TmaWarpSpecializedAdapterINS1D_15DefaultEpilogueIaSK_SK_NS1C_6thread17LinearCombinationIaLi1EiiLNS1H_9ScaleType4KindE0ELNS_15FloatRoundStyleE2EaEENS1_15EpilogueDefaultEEEEEvvEEEEvNT_6ParamsE --------------------------
	.section	.text._ZN7cutlass13device_kernelINS_4gemm6kernel13GemmUniversalIN4cute5tupleIJiiiiEEENS1_10collective13CollectiveMmaINS1_34MainloopSm90TmaGmmaWarpSpecializedILi3ENS5_IJNS4_1CILi2EEENSA_ILi1EEESC_EEENS1_35KernelTmaWarpSpecializedCooperativeEEENS5_IJNSA_ILi384EEENSA_ILi80EEENSA_ILi128EEEEEEaNS5_IJlSC_lEEEaSK_NS4_8TiledMMAINS4_8MMA_AtomIJNS4_4SM904GMMA26MMA_64x16x32_S32S8S8_SS_TNEEEENS4_6LayoutISD_NS5_IJSC_NSA_ILi0EEESS_EEEEENS5_IJNS4_10UnderscoreESV_SV_EEEEENS4_13SM90_TMA_LOADENS4_14ComposedLayoutINS4_7SwizzleILi3ELi4ELi3EEENS4_18smem_ptr_flag_bitsILi8EEENSR_INS5_IJNSA_ILi8EEESI_EEENS5_IJSI_SC_EEEEEEEvNS4_8identityENS4_23SM90_TMA_LOAD_MULTICASTES18_vS19_EENS_8epilogue10collective6detail29Sm90TmaWarpSpecializedAdapterINS1D_15DefaultEpilogueIaSK_SK_NS1C_6thread17LinearCombinationIaLi1EiiLNS1H_9ScaleType4KindE0ELNS_15FloatRoundStyleE2EaEENS1_15EpilogueDefaultEEEEEvvEEEEvNT_6ParamsE,"ax",@progbits
	.align	128
.text._ZN7cutlass13device_kernelINS_4gemm6kernel13GemmUniversalIN4cute5tupleIJiiiiEEENS1_10collective13CollectiveMmaINS1_34MainloopSm90TmaGmmaWarpSpecializedILi3ENS5_IJNS4_1CILi2EEENSA_ILi1EEESC_EEENS1_35KernelTmaWarpSpecializedCooperativeEEENS5_IJNSA_ILi384EEENSA_ILi80EEENSA_ILi128EEEEEEaNS5_IJlSC_lEEEaSK_NS4_8TiledMMAINS4_8MMA_AtomIJNS4_4SM904GMMA26MMA_64x16x32_S32S8S8_SS_TNEEEENS4_6LayoutISD_NS5_IJSC_NSA_ILi0EEESS_EEEEENS5_IJNS4_10UnderscoreESV_SV_EEEEENS4_13SM90_TMA_LOADENS4_14ComposedLayoutINS4_7SwizzleILi3ELi4ELi3EEENS4_18smem_ptr_flag_bitsILi8EEENSR_INS5_IJNSA_ILi8EEESI_EEENS5_IJSI_SC_EEEEEEEvNS4_8identityENS4_23SM90_TMA_LOAD_MULTICASTES18_vS19_EENS_8epilogue10collective6detail29Sm90TmaWarpSpecializedAdapterINS1D_15DefaultEpilogueIaSK_SK_NS1C_6thread17LinearCombinationIaLi1EiiLNS1H_9ScaleType4KindE0ELNS_15FloatRoundStyleE2EaEENS1_15EpilogueDefaultEEEEEvvEEEEvNT_6ParamsE:
        .type           _ZN7cutlass13device_kernelINS_4gemm6kernel13GemmUniversalIN4cute5tupleIJiiiiEEENS1_10collective13CollectiveMmaINS1_34MainloopSm90TmaGmmaWarpSpecializedILi3ENS5_IJNS4_1CILi2EEENSA_ILi1EEESC_EEENS1_35KernelTmaWarpSpecializedCooperativeEEENS5_IJNSA_ILi384EEENSA_ILi80EEENSA_ILi128EEEEEEaNS5_IJlSC_lEEEaSK_NS4_8TiledMMAINS4_8MMA_AtomIJNS4_4SM904GMMA26MMA_64x16x32_S32S8S8_SS_TNEEEENS4_6LayoutISD_NS5_IJSC_NSA_ILi0EEESS_EEEEENS5_IJNS4_10UnderscoreESV_SV_EEEEENS4_13SM90_TMA_LOADENS4_14ComposedLayoutINS4_7SwizzleILi3ELi4ELi3EEENS4_18smem_ptr_flag_bitsILi8EEENSR_INS5_IJNSA_ILi8EEESI_EEENS5_IJSI_SC_EEEEEEEvNS4_8identityENS4_23SM90_TMA_LOAD_MULTICASTES18_vS19_EENS_8epilogue10collective6detail29Sm90TmaWarpSpecializedAdapterINS1D_15DefaultEpilogueIaSK_SK_NS1C_6thread17LinearCombinationIaLi1EiiLNS1H_9ScaleType4KindE0ELNS_15FloatRoundStyleE2EaEENS1_15EpilogueDefaultEEEEEvvEEEEvNT_6ParamsE,@function
        .size           _ZN7cutlass13device_kernelINS_4gemm6kernel13GemmUniversalIN4cute5tupleIJiiiiEEENS1_10collective13CollectiveMmaINS1_34MainloopSm90TmaGmmaWarpSpecializedILi3ENS5_IJNS4_1CILi2EEENSA_ILi1EEESC_EEENS1_35KernelTmaWarpSpecializedCooperativeEEENS5_IJNSA_ILi384EEENSA_ILi80EEENSA_ILi128EEEEEEaNS5_IJlSC_lEEEaSK_NS4_8TiledMMAINS4_8MMA_AtomIJNS4_4SM904GMMA26MMA_64x16x32_S32S8S8_SS_TNEEEENS4_6LayoutISD_NS5_IJSC_NSA_ILi0EEESS_EEEEENS5_IJNS4_10UnderscoreESV_SV_EEEEENS4_13SM90_TMA_LOADENS4_14ComposedLayoutINS4_7SwizzleILi3ELi4ELi3EEENS4_18smem_ptr_flag_bitsILi8EEENSR_INS5_IJNSA_ILi8EEESI_EEENS5_IJSI_SC_EEEEEEEvNS4_8identityENS4_23SM90_TMA_LOAD_MULTICASTES18_vS19_EENS_8epilogue10collective6detail29Sm90TmaWarpSpecializedAdapterINS1D_15DefaultEpilogueIaSK_SK_NS1C_6thread17LinearCombinationIaLi1EiiLNS1H_9ScaleType4KindE0ELNS_15FloatRoundStyleE2EaEENS1_15EpilogueDefaultEEEEEvvEEEEvNT_6ParamsE,(.L_x_313 - _ZN7cutlass13device_kernelINS_4gemm6kernel13GemmUniversalIN4cute5tupleIJiiiiEEENS1_10collective13CollectiveMmaINS1_34MainloopSm90TmaGmmaWarpSpecializedILi3ENS5_IJNS4_1CILi2EEENSA_ILi1EEESC_EEENS1_35KernelTmaWarpSpecializedCooperativeEEENS5_IJNSA_ILi384EEENSA_ILi80EEENSA_ILi128EEEEEEaNS5_IJlSC_lEEEaSK_NS4_8TiledMMAINS4_8MMA_AtomIJNS4_4SM904GMMA26MMA_64x16x32_S32S8S8_SS_TNEEEENS4_6LayoutISD_NS5_IJSC_NSA_ILi0EEESS_EEEEENS5_IJNS4_10UnderscoreESV_SV_EEEEENS4_13SM90_TMA_LOADENS4_14ComposedLayoutINS4_7SwizzleILi3ELi4ELi3EEENS4_18smem_ptr_flag_bitsILi8EEENSR_INS5_IJNSA_ILi8EEESI_EEENS5_IJSI_SC_EEEEEEEvNS4_8identityENS4_23SM90_TMA_LOAD_MULTICASTES18_vS19_EENS_8epilogue10collective6detail29Sm90TmaWarpSpecializedAdapterINS1D_15DefaultEpilogueIaSK_SK_NS1C_6thread17LinearCombinationIaLi1EiiLNS1H_9ScaleType4KindE0ELNS_15FloatRoundStyleE2EaEENS1_15EpilogueDefaultEEEEEvvEEEEvNT_6ParamsE)
        .other          _ZN7cutlass13device_kernelINS_4gemm6kernel13GemmUniversalIN4cute5tupleIJiiiiEEENS1_10collective13CollectiveMmaINS1_34MainloopSm90TmaGmmaWarpSpecializedILi3ENS5_IJNS4_1CILi2EEENSA_ILi1EEESC_EEENS1_35KernelTmaWarpSpecializedCooperativeEEENS5_IJNSA_ILi384EEENSA_ILi80EEENSA_ILi128EEEEEEaNS5_IJlSC_lEEEaSK_NS4_8TiledMMAINS4_8MMA_AtomIJNS4_4SM904GMMA26MMA_64x16x32_S32S8S8_SS_TNEEEENS4_6LayoutISD_NS5_IJSC_NSA_ILi0EEESS_EEEEENS5_IJNS4_10UnderscoreESV_SV_EEEEENS4_13SM90_TMA_LOADENS4_14ComposedLayoutINS4_7SwizzleILi3ELi4ELi3EEENS4_18smem_ptr_flag_bitsILi8EEENSR_INS5_IJNSA_ILi8EEESI_EEENS5_IJSI_SC_EEEEEEEvNS4_8identityENS4_23SM90_TMA_LOAD_MULTICASTES18_vS19_EENS_8epilogue10collective6detail29Sm90TmaWarpSpecializedAdapterINS1D_15DefaultEpilogueIaSK_SK_NS1C_6thread17LinearCombinationIaLi1EiiLNS1H_9ScaleType4KindE0ELNS_15FloatRoundStyleE2EaEENS1_15EpilogueDefaultEEEEEvvEEEEvNT_6ParamsE,@"STO_CUDA_ENTRY STV_DEFAULT"
_ZN7cutlass13device_kernelINS_4gemm6kernel13GemmUniversalIN4cute5tupleIJiiiiEEENS1_10collective13CollectiveMmaINS1_34MainloopSm90TmaGmmaWarpSpecializedILi3ENS5_IJNS4_1CILi2EEENSA_ILi1EEESC_EEENS1_35KernelTmaWarpSpecializedCooperativeEEENS5_IJNSA_ILi384EEENSA_ILi80EEENSA_ILi128EEEEEEaNS5_IJlSC_lEEEaSK_NS4_8TiledMMAINS4_8MMA_AtomIJNS4_4SM904GMMA26MMA_64x16x32_S32S8S8_SS_TNEEEENS4_6LayoutISD_NS5_IJSC_NSA_ILi0EEESS_EEEEENS5_IJNS4_10UnderscoreESV_SV_EEEEENS4_13SM90_TMA_LOADENS4_14ComposedLayoutINS4_7SwizzleILi3ELi4ELi3EEENS4_18smem_ptr_flag_bitsILi8EEENSR_INS5_IJNSA_ILi8EEESI_EEENS5_IJSI_SC_EEEEEEEvNS4_8identityENS4_23SM90_TMA_LOAD_MULTICASTES18_vS19_EENS_8epilogue10collective6detail29Sm90TmaWarpSpecializedAdapterINS1D_15DefaultEpilogueIaSK_SK_NS1C_6thread17LinearCombinationIaLi1EiiLNS1H_9ScaleType4KindE0ELNS_15FloatRoundStyleE2EaEENS1_15EpilogueDefaultEEEEEvvEEEEvNT_6ParamsE:
[----:B------:R-:W0:Y:S01]  /*0000*/  LDC R1, c[0x0][0x28] ;  /* 0x00000a00ff017b82 */ /* 0x000e220000000800 */
[----:B------:R-:W1:Y:S01]  /*0010*/  S2R R18, SR_TID.X ;  /* 0x0000000000127919 */ /* 0x000e620000002100 */
[----:B------:R-:W-:Y:S01]  /*0020*/  ELECT P0, URZ, PT ;  /* 0x00000000003f782f */ /* 0x000fe20003800000 */
[----:B------:R-:W-:Y:S01]  /*0030*/  BSSY B0, `(.L_x_0) ;  /* 0x000000f000007945 */ /* 0x000fe20003800000 */
[--C-:B-1----:R-:W-:Y:S02]  /*0040*/  SHF.R.U32.HI R0, RZ, 0x5, R18.reuse ;  /* 0x00000005ff007819 */ /* 0x102fe40000011612 */
[----:B------:R-:W-:-:S03]  /*0050*/  SHF.R.U32.HI R3, RZ, 0x7, R18 ;  /* 0x00000007ff037819 */ /* 0x000fc60000011612 */
[----:B------:R-:W1:Y:S04]  /*0060*/  SHFL.IDX PT, R2, R0, RZ, 0x1f ;  /* 0x00001fff00027589 */ /* 0x000e6800000e0000 */
[----:B------:R2:W3:Y:S01]  /*0070*/  SHFL.IDX PT, R5, R3, RZ, 0x1f ;  /* 0x00001fff03057589 */ /* 0x0004e200000e0000 */
[----:B-1----:R-:W-:-:S13]  /*0080*/  ISETP.NE.OR P0, PT, R2, RZ, !P0 ;  /* 0x000000ff0200720c */ /* 0x002fda0004705670 */
[----:B0-23--:R-:W-:Y:S05]  /*0090*/  @P0 BRA `(.L_x_1) ;  /* 0x0000000000200947 */ /* 0x00dfea0003800000 */
[----:B------:R-:W-:Y:S02]  /*00a0*/  ULDC.64 UR4, c[0x0][0x198] ;  /* 0x0000660000047ab9 */ /* 0x000fe40000000a00 */
[----:B------:R-:W-:Y:S02]  /*00b0*/  UIADD3 UR6, UP0, UR4, 0xf0, URZ ;  /* 0x000000f004067890 */ /* 0x000fe4000ff1e03f */
[----:B------:R-:W-:Y:S02]  /*00c0*/  UIADD3 UR4, UP1, UR4, 0x1f0, URZ ;  /* 0x000001f004047890 */ /* 0x000fe4000ff3e03f */
[----:B------:R-:W-:Y:S02]  /*00d0*/  UIADD3.X UR7, URZ, UR5, URZ, UP0, !UPT ;  /* 0x000000053f077290 */ /* 0x000fe400087fe43f */
[----:B------:R-:W-:-:S07]  /*00e0*/  UIADD3.X UR5, URZ, UR5, URZ, UP1, !UPT ;  /* 0x000000053f057290 */ /* 0x000fce0008ffe43f */
[----:B------:R0:W-:Y:S02]  /*00f0*/  UTMACCTL.PF [UR6] ;  /* 0x00000000060079b9 */ /* 0x0001e40008040000 */
[----:B------:R0:W-:Y:S02]  /*0100*/  UTMACCTL.PF [UR4] ;  /* 0x00000000040079b9 */ /* 0x0001e40008040000 */
[----:B0-----:R-:W-:Y:S01]  /*0110*/  NOP ;  /* 0x0000000000007918 */ /* 0x001fe20000000000 */
.L_x_1:
[----:B------:R-:W-:Y:S05]  /*0120*/  BSYNC B0 ;  /* 0x0000000000007941 */ /* 0x000fea0003800000 */
.L_x_0:
[----:B------:R-:W0:Y:S02]  /*0130*/  SHFL.IDX PT, R3, R0, RZ, 0x1f ;  /* 0x00001fff00037589 */ /* 0x000e2400000e0000 */
[----:B0-----:R-:W-:-:S13]  /*0140*/  ISETP.NE.AND P0, PT, R3, RZ, PT ;  /* 0x000000ff0300720c */ /* 0x001fda0003f05270 */
[----:B------:R-:W-:Y:S05]  /*0150*/  @P0 BRA `(.L_x_2) ;  /* 0x0000000000500947 */ /* 0x000fea0003800000 */
[----:B------:R-:W0:Y:S01]  /*0160*/  S2UR UR8, SR_CgaCtaId ;  /* 0x00000000000879c3 */ /* 0x000e220000008800 */
[----:B------:R-:W-:Y:S01]  /*0170*/  UMOV UR4, 0x400 ;  /* 0x0000040000047882 */ /* 0x000fe20000000000 */
[----:B------:R-:W-:Y:S01]  /*0180*/  UMOV UR5, 0x1 ;  /* 0x0000000100057882 */ /* 0x000fe20000000000 */
[----:B------:R-:W-:Y:S01]  /*0190*/  UMOV UR6, 0x4 ;  /* 0x0000000400067882 */ /* 0x000fe20000000000 */
[----:B------:R-:W-:Y:S01]  /*01a0*/  ELECT P0, URZ, PT ;  /* 0x00000000003f782f */ /* 0x000fe20003800000 */
[----:B------:R-:W-:-:S04]  /*01b0*/  UIADD3 UR6, -UR6, 0x100000, URZ ;  /* 0x0010000006067890 */ /* 0x000fc8000fffe13f */
[----:B------:R-:W-:Y:S02]  /*01c0*/  USHF.L.U32 UR7, UR6, 0xb, URZ ;  /* 0x0000000b06077899 */ /* 0x000fe4000800063f */
[----:B------:R-:W-:Y:S02]  /*01d0*/  USHF.L.U32 UR6, UR6, 0x1, URZ ;  /* 0x0000000106067899 */ /* 0x000fe4000800063f */
[----:B0-----:R-:W-:Y:S02]  /*01e0*/  ULEA UR8, UR8, UR4, 0x18 ;  /* 0x0000000408087291 */ /* 0x001fe4000f8ec03f */
[----:B------:R-:W-:-:S04]  /*01f0*/  UIADD3 UR4, -UR5, 0x100000, URZ ;  /* 0x0010000005047890 */ /* 0x000fc8000fffe13f */
[----:B------:R-:W-:Y:S02]  /*0200*/  USHF.L.U32 UR5, UR4, 0xb, URZ ;  /* 0x0000000b04057899 */ /* 0x000fe4000800063f */
[----:B------:R-:W-:Y:S01]  /*0210*/  USHF.L.U32 UR4, UR4, 0x1, URZ ;  /* 0x0000000104047899 */ /* 0x000fe2000800063f */
[----:B------:R-:W0:Y:S11]  /*0220*/  FENCE.VIEW.ASYNC.S ;  /* 0x00000000000073c6 */ /* 0x000e360000000000 */
[----:B0-----:R0:W1:Y:S01]  /*0230*/  SYNCS.EXCH.64 URZ, [UR8], UR4 ;  /* 0x00000004083f75b2 */ /* 0x0010620008000100 */
[----:B------:R0:W2:Y:S01]  /*0240*/  SYNCS.EXCH.64 URZ, [UR8+0x18], UR6 ;  /* 0x00001806083f75b2 */ /* 0x0000a20008000100 */
[----:B------:R0:W3:Y:S01]  /*0250*/  SYNCS.EXCH.64 URZ, [UR8+0x8], UR4 ;  /* 0x00000804083f75b2 */ /* 0x0000e20008000100 */
[----:B------:R0:W4:Y:S01]  /*0260*/  SYNCS.EXCH.64 URZ, [UR8+0x20], UR6 ;  /* 0x00002006083f75b2 */ /* 0x0001220008000100 */
[----:B------:R0:W0:Y:S01]  /*0270*/  SYNCS.EXCH.64 URZ, [UR8+0x10], UR4 ;  /* 0x00001004083f75b2 */ /* 0x0000220008000100 */
[----:B------:R0:W0:Y:S01]  /*0280*/  SYNCS.EXCH.64 URZ, [UR8+0x28], UR6 ;  /* 0x00002806083f75b2 */ /* 0x0000220008000100 */
[----:B------:R-:W-:Y:S01]  /*0290*/  NOP ;  /* 0x0000000000007918 */ /* 0x000fe20000000000 */
.L_x_2:
[----:B------:R-:W-:Y:S01]  /*02a0*/  SHF.R.S32.HI R7, RZ, 0x1f, R18 ;  /* 0x0000001fff077819 */ /* 0x000fe20000011412 */
[----:B------:R-:W5:Y:S01]  /*02b0*/  SHFL.IDX PT, R0, R0, RZ, 0x1f ;  /* 0x00001fff00007589 */ /* 0x000f6200000e0000 */
[----:B0-----:R-:W0:Y:S01]  /*02c0*/  S2UR UR8, SR_CTAID.X ;  /* 0x00000000000879c3 */ /* 0x001e220000002500 */
[----:B------:R-:W-:Y:S02]  /*02d0*/  ELECT P0, URZ, PT ;  /* 0x00000000003f782f */ /* 0x000fe40003800000 */
[----:B------:R-:W-:Y:S01]  /*02e0*/  LEA.HI R7, R7, R18, RZ, 0x7 ;  /* 0x0000001207077211 */ /* 0x000fe200078f38ff */
[----:B------:R-:W1:Y:S01]  /*02f0*/  S2R R4, SR_CTAID.Y ;  /* 0x0000000000047919 */ /* 0x000e620000002600 */
[----:B------:R-:W-:Y:S01]  /*0300*/  SHF.R.S32.HI R8, RZ, 0x1f, R3 ;  /* 0x0000001fff087819 */ /* 0x000fe20000011403 */
[----:B------:R-:W-:Y:S01]  /*0310*/  ULDC UR4, c[0x0][0x150] ;  /* 0x0000540000047ab9 */ /* 0x000fe20000000800 */
[----:B------:R-:W-:Y:S01]  /*0320*/  LOP3.LUT R7, R7, 0xffffff80, RZ, 0xc0, !PT ;  /* 0xffffff8007077812 */ /* 0x000fe200078ec0ff */
[----:B------:R-:W-:Y:S01]  /*0330*/  NOP ;  /* 0x0000000000007918 */ /* 0x000fe20000000000 */
[----:B------:R-:W-:Y:S01]  /*0340*/  LEA.HI R8, R8, R3, RZ, 0x2 ;  /* 0x0000000308087211 */ /* 0x000fe200078f10ff */
[----:B------:R-:W2:Y:S01]  /*0350*/  LDC R10, c[0x0][0x144] ;  /* 0x00005100ff0a7b82 */ /* 0x000ea20000000800 */
[----:B------:R-:W-:Y:S01]  /*0360*/  NOP ;  /* 0x0000000000007918 */ /* 0x000fe20000000000 */
[----:B------:R-:W-:Y:S01]  /*0370*/  IMAD.IADD R6, R18, 0x1, -R7 ;  /* 0x0000000112067824 */ /* 0x000fe200078e0a07 */
[----:B------:R-:W-:Y:S01]  /*0380*/  LOP3.LUT R8, R8, 0x3ffffffc, RZ, 0xc0, !PT ;  /* 0x3ffffffc08087812 */ /* 0x000fe200078ec0ff */
[----:B------:R-:W-:Y:S01]  /*0390*/  IMAD.MOV.U32 R22, RZ, RZ, 0x1 ;  /* 0x00000001ff167424 */ /* 0x000fe200078e00ff */
[----:B------:R-:W-:-:S02]  /*03a0*/  ISETP.NE.AND P3, PT, R5, RZ, PT ;  /* 0x000000ff0500720c */ /* 0x000fc40003f65270 */
[----:B------:R-:W-:Y:S01]  /*03b0*/  SHF.R.S32.HI R7, RZ, 0x1f, R6 ;  /* 0x0000001fff077819 */ /* 0x000fe20000011406 */
[----:B------:R-:W-:Y:S01]  /*03c0*/  IMAD.IADD R8, R3, 0x1, -R8 ;  /* 0x0000000103087824 */ /* 0x000fe200078e0a08 */
[----:B------:R-:W3:Y:S02]  /*03d0*/  LDC R13, c[0x0][0x140] ;  /* 0x00005000ff0d7b82 */ /* 0x000ee40000000800 */
[----:B------:R-:W-:Y:S02]  /*03e0*/  LEA.HI R7, R7, R6, RZ, 0x3 ;  /* 0x0000000607077211 */ /* 0x000fe400078f18ff */
[----:B-----5:R-:W-:Y:S02]  /*03f0*/  ISETP.NE.OR P0, PT, R0, RZ, !P0 ;  /* 0x000000ff0000720c */ /* 0x020fe40004705670 */
[--C-:B------:R-:W-:Y:S02]  /*0400*/  SHF.R.S32.HI R0, RZ, 0x3, R7.reuse ;  /* 0x00000003ff007819 */ /* 0x100fe40000011407 */
[----:B------:R-:W-:-:S02]  /*0410*/  SHF.R.S32.HI R7, RZ, 0x1f, R7 ;  /* 0x0000001fff077819 */ /* 0x000fc40000011407 */
[----:B0-----:R-:W-:Y:S02]  /*0420*/  I2FP.F32.U32 R9, UR8 ;  /* 0x0000000800097c45 */ /* 0x001fe40008201000 */
[----:B------:R-:W-:-:S03]  /*0430*/  LEA.HI R7, R7, R0, RZ, 0x2 ;  /* 0x0000000007077211 */ /* 0x000fc600078f10ff */
[----:B------:R-:W-:Y:S01]  /*0440*/  FMUL R9, R9, UR4 ;  /* 0x0000000409097c20 */ /* 0x000fe20008400000 */
[----:B------:R-:W-:Y:S01]  /*0450*/  LOP3.LUT R7, R7, 0xfffffffc, RZ, 0xc0, !PT ;  /* 0xfffffffc07077812 */ /* 0x000fe200078ec0ff */
[----:B------:R-:W-:Y:S01]  /*0460*/  VOTEU.ALL UP0, P0 ;  /* 0x00000000003f7886 */ /* 0x000fe20000000000 */
[----:B-1----:R-:W-:Y:S01]  /*0470*/  I2FP.F32.U32 R3, R4 ;  /* 0x0000000400037245 */ /* 0x002fe20000201000 */
[----:B------:R-:W-:Y:S01]  /*0480*/  ULDC UR4, c[0x0][0x154] ;  /* 0x0000550000047ab9 */ /* 0x000fe20000000800 */
[----:B------:R-:W-:Y:S01]  /*0490*/  VOTEU.ALL UP1, P0 ;  /* 0x00000000003f7886 */ /* 0x000fe20000020000 */
[----:B------:R-:W0:Y:S01]  /*04a0*/  F2I.U32.TRUNC.NTZ R9, R9 ;  /* 0x0000000900097305 */ /* 0x000e22000020f000 */
[----:B------:R-:W-:Y:S01]  /*04b0*/  IMAD.IADD R7, R0, 0x1, -R7 ;  /* 0x0000000100077824 */ /* 0x000fe200078e0a07 */
[----:B------:R-:W1:Y:S01]  /*04c0*/  @!UP0 S2UR UR7, SR_CgaCtaId ;  /* 0x00000000000789c3 */ /* 0x000e620000008800 */
[----:B------:R-:W-:Y:S01]  /*04d0*/  FMUL R12, R3, UR4 ;  /* 0x00000004030c7c20 */ /* 0x000fe20008400000 */
[----:B------:R-:W-:Y:S01]  /*04e0*/  UMOV UR4, 0x20 ;  /* 0x0000002000047882 */ /* 0x000fe20000000000 */
[----:B------:R-:W-:Y:S01]  /*04f0*/  IMAD R8, R8, 0x4, R7 ;  /* 0x0000000408087824 */ /* 0x000fe200078e0207 */
[----:B------:R-:W-:Y:S01]  /*0500*/  @!UP0 UMOV UR6, 0x400 ;  /* 0x0000040000068882 */ /* 0x000fe20000000000 */
[----:B------:R-:W-:-:S04]  /*0510*/  @!UP0 UIADD3 UR4, -UR4, 0x100000, URZ ;  /* 0x0010000004048890 */ /* 0x000fc8000fffe13f */
[----:B------:R-:W-:Y:S02]  /*0520*/  @!UP0 USHF.L.U32 UR5, UR4, 0xb, URZ ;  /* 0x0000000b04058899 */ /* 0x000fe4000800063f */
[----:B------:R-:W-:Y:S01]  /*0530*/  @!UP0 USHF.L.U32 UR4, UR4, 0x1, URZ ;  /* 0x0000000104048899 */ /* 0x000fe2000800063f */
[----:B---3--:R-:W-:Y:S01]  /*0540*/  ISETP.EQ.U32.AND P2, PT, R13, 0x1, PT ;  /* 0x000000010d00780c */ /* 0x008fe20003f42070 */
[----:B------:R-:W3:Y:S01]  /*0550*/  F2I.U32.TRUNC.NTZ R12, R12 ;  /* 0x0000000c000c7305 */ /* 0x000ee2000020f000 */
[C---:B------:R-:W-:Y:S01]  /*0560*/  LEA.HI R0, R8.reuse, R8, RZ, 0x1 ;  /* 0x0000000808007211 */ /* 0x040fe200078f08ff */
[----:B------:R-:W5:Y:S01]  /*0570*/  LDC R7, c[0x0][0x148] ;  /* 0x00005200ff077b82 */ /* 0x000f620000000800 */
[----:B------:R-:W-:Y:S02]  /*0580*/  IMAD.SHL.U32 R23, R8, 0x4, RZ ;  /* 0x0000000408177824 */ /* 0x000fe400078e00ff */
[----:B------:R-:W-:Y:S01]  /*0590*/  LOP3.LUT R11, R0, 0xfffffffe, RZ, 0xc0, !PT ;  /* 0xfffffffe000b7812 */ /* 0x000fe200078ec0ff */
[----:B0-----:R-:W-:Y:S01]  /*05a0*/  IMAD.MOV R15, RZ, RZ, -R9 ;  /* 0x000000ffff0f7224 */ /* 0x001fe200078e0a09 */
[----:B------:R-:W-:-:S02]  /*05b0*/  SHF.R.S32.HI R9, RZ, 0x1f, R2 ;  /* 0x0000001fff097819 */ /* 0x000fc40000011402 */
[----:B------:R-:W-:Y:S01]  /*05c0*/  LOP3.LUT R23, R8, 0xc, R23, 0x78, !PT ;  /* 0x0000000c08177812 */ /* 0x000fe200078e7817 */
[----:B--2---:R-:W-:Y:S01]  /*05d0*/  IMAD R3, R10, R15, UR8 ;  /* 0x000000080a037e24 */ /* 0x004fe2000f8e020f */
[----:B------:R-:W-:Y:S01]  /*05e0*/  LEA.HI R9, R9, R2, RZ, 0x2 ;  /* 0x0000000209097211 */ /* 0x000fe200078f10ff */
[----:B------:R-:W-:-:S03]  /*05f0*/  IMAD.IADD R0, R8, 0x1, -R11 ;  /* 0x0000000108007824 */ /* 0x000fc600078e0a0b */
[----:B------:R-:W-:Y:S01]  /*0600*/  LOP3.LUT R9, R9, 0xfffffffc, RZ, 0xc0, !PT ;  /* 0xfffffffc09097812 */ /* 0x000fe200078ec0ff */
[----:B---3--:R-:W-:Y:S01]  /*0610*/  IMAD.MOV R24, RZ, RZ, -R12 ;  /* 0x000000ffff187224 */ /* 0x008fe200078e0a0c */
[----:B------:R-:W-:Y:S01]  /*0620*/  ISETP.NE.AND P4, PT, R0, R3, PT ;  /* 0x000000030000720c */ /* 0x000fe20003f85270 */
[----:B-1----:R-:W-:Y:S02]  /*0630*/  @!UP0 ULEA UR6, UR7, UR6, 0x18 ;  /* 0x0000000607068291 */ /* 0x002fe4000f8ec03f */
[----:B------:R-:W-:Y:S01]  /*0640*/  IMAD.IADD R0, R2, 0x1, -R9 ;  /* 0x0000000102007824 */ /* 0x000fe200078e0a09 */
[----:B------:R-:W-:Y:S01]  /*0650*/  VOTEU.ALL UP0, P0 ;  /* 0x00000000003f7886 */ /* 0x000fe20000000000 */
[----:B------:R-:W-:Y:S01]  /*0660*/  LOP3.LUT P0, RZ, R6, 0x7, RZ, 0xc0, !PT ;  /* 0x0000000706ff7812 */ /* 0x000fe2000780c0ff */
[----:B------:R-:W-:Y:S02]  /*0670*/  VIADD R6, R5, 0xffffffff ;  /* 0xffffffff05067836 */ /* 0x000fe40000000000 */
[----:B------:R-:W-:Y:S01]  /*0680*/  ISETP.NE.AND P1, PT, R0, 0x3, PT ;  /* 0x000000030000780c */ /* 0x000fe20003f25270 */
[----:B-----5:R-:W-:Y:S01]  /*0690*/  IMAD R9, R7, R24, R4 ;  /* 0x0000001807097224 */ /* 0x020fe200078e0204 */
[----:B------:R-:W-:-:S02]  /*06a0*/  ISETP.LT.U32.AND P0, PT, R23, 0x2, !P0 ;  /* 0x000000021700780c */ /* 0x000fc40004701070 */
[----:B------:R-:W-:Y:S01]  /*06b0*/  ISETP.EQ.OR P1, PT, R0, RZ, !P1 ;  /* 0x000000ff0000720c */ /* 0x000fe20004f22670 */
[----:B------:R-:W0:Y:S02]  /*06c0*/  FENCE.VIEW.ASYNC.S ;  /* 0x00000000000073c6 */ /* 0x000e240000000000 */
[----:B0-----:R0:W1:Y:S01]  /*06d0*/  @!UP0 SYNCS.EXCH.64 URZ, [UR6+0x40], UR4 ;  /* 0x00004004063f85b2 */ /* 0x0010620008000100 */
[----:B------:R-:W-:Y:S02]  /*06e0*/  @P4 LEA.HI R2, R23, R23, RZ, 0x1 ;  /* 0x0000001717024211 */ /* 0x000fe400078f08ff */
[----:B------:R-:W-:Y:S02]  /*06f0*/  ISETP.EQ.AND P1, PT, R5, RZ, P1 ;  /* 0x000000ff0500720c */ /* 0x000fe40000f22270 */
[----:B------:R-:W-:Y:S02]  /*0700*/  @P4 SHF.R.S32.HI R2, RZ, 0x1, R2 ;  /* 0x00000001ff024819 */ /* 0x000fe40000011402 */
[----:B------:R-:W-:-:S02]  /*0710*/  ISETP.GE.U32.AND P6, PT, R6, 0x2, PT ;  /* 0x000000020600780c */ /* 0x000fc40003fc6070 */
[----:B------:R-:W-:Y:S02]  /*0720*/  @P4 ISETP.NE.AND P5, PT, R2, R9, PT ;  /* 0x000000090200420c */ /* 0x000fe40003fa5270 */
[----:B------:R-:W-:Y:S02]  /*0730*/  SEL R9, RZ, 0x1, !P0 ;  /* 0x00000001ff097807 */ /* 0x000fe40004000000 */
[----:B------:R-:W-:Y:S02]  /*0740*/  @P4 SEL R22, RZ, 0x1, P5 ;  /* 0x00000001ff164807 */ /* 0x000fe40002800000 */
[----:B------:R-:W-:Y:S01]  /*0750*/  SEL R19, RZ, 0x1, !P1 ;  /* 0x00000001ff137807 */ /* 0x000fe20004800000 */
[----:B------:R0:W2:Y:S01]  /*0760*/  @!UP1 SYNCS.EXCH.64 URZ, [UR6+0x48], UR4 ;  /* 0x00004804063f95b2 */ /* 0x0000a20008000100 */
[----:B------:R-:W-:Y:S01]  /*0770*/  LOP3.LUT R22, R22, R9, RZ, 0xc0, !PT ;  /* 0x0000000916167212 */ /* 0x000fe200078ec0ff */
[----:B------:R-:W-:Y:S01]  /*0780*/  NOP ;  /* 0x0000000000007918 */ /* 0x000fe20000000000 */
[----:B------:R-:W-:Y:S01]  /*0790*/  SEL R19, R19, 0x2, P6 ;  /* 0x0000000213137807 */ /* 0x000fe20003000000 */
[----:B------:R-:W-:Y:S06]  /*07a0*/  @!P2 BRA `(.L_x_3) ;  /* 0x000000000008a947 */ /* 0x000fec0003800000 */
[----:B-12-4-:R-:W-:Y:S01]  /*07b0*/  UCGABAR_ARV ;  /* 0x00000000000079c7 */ /* 0x016fe20008000000 */
[----:B------:R-:W-:Y:S05]  /*07c0*/  BRA `(.L_x_4) ;  /* 0x0000000000047947 */ /* 0x000fea0003800000 */
.L_x_3:
[----:B-12-4-:R-:W-:Y:S01]  /*07d0*/  NOP ;  /* 0x0000000000007918 */ /* 0x016fe20000000000 */
.L_x_4:
[----:B------:R-:W1:Y:S01]  /*07e0*/  LDC R2, c[0x0][0x65c] ;  /* 0x00019700ff027b82 */ /* 0x000e620000000800 */
[----:B------:R-:W-:Y:S01]  /*07f0*/  IMAD.U32 R8, RZ, RZ, UR8 ;  /* 0x00000008ff087e24 */ /* 0x000fe2000f8e00ff */
[----:B------:R-:W-:Y:S01]  /*0800*/  LOP3.LUT R156, R156, 0xfffdffff, RZ, 0xc0, !PT ;  /* 0xfffdffff9c9c7812 */ /* 0x000fe200078ec0ff */
[----:B------:R-:W-:Y:S01]  /*0810*/  IMAD.MOV.U32 R9, RZ, RZ, RZ ;  /* 0x000000ffff097224 */ /* 0x000fe200078e00ff */
[----:B-1----:R-:W-:-:S13]  /*0820*/  ISETP.NE.AND P1, PT, R2, 0x1, PT ;  /* 0x000000010200780c */ /* 0x002fda0003f25270 */
[----:B------:R-:W1:Y:S01]  /*0830*/  @P1 LDC R17, c[0x0][0x10] ;  /* 0x00000400ff111b82 */ /* 0x000e620000000800 */
[----:B------:R-:W-:Y:S01]  /*0840*/  @P1 IMAD.MOV.U32 R5, RZ, RZ, RZ ;  /* 0x000000ffff051224 */ /* 0x000fe200078e00ff */
[----:B------:R-:W-:Y:S01]  /*0850*/  @P1 LOP3.LUT R156, R156, 0x20000, RZ, 0xfc, !PT ;  /* 0x000200009c9c1812 */ /* 0x000fe200078efcff */
[----:B------:R-:W-:-:S05]  /*0860*/  @P1 IMAD.MOV.U32 R13, RZ, RZ, RZ ;  /* 0x000000ffff0d1224 */ /* 0x000fca00078e00ff */
[----:B------:R-:W2:Y:S01]  /*0870*/  @!P1 LDC R11, c[0x0][0xc] ;  /* 0x00000300ff0b9b82 */ /* 0x000ea20000000800 */
[----:B-1----:R-:W-:-:S04]  /*0880*/  @P1 IMAD.WIDE.U32 R16, R17, UR8, R4 ;  /* 0x0000000811101c25 */ /* 0x002fc8000f8e0004 */
[----:B------:R-:W-:Y:S02]  /*0890*/  @P1 IMAD.IADD R17, R17, 0x1, R13 ;  /* 0x0000000111111824 */ /* 0x000fe400078e020d */
[----:B--2---:R-:W-:-:S04]  /*08a0*/  @!P1 IMAD.WIDE.U32 R8, R4, R11, R8 ;  /* 0x0000000b04089225 */ /* 0x004fc800078e0008 */
[----:B------:R-:W-:Y:S02]  /*08b0*/  @!P1 IMAD.MOV.U32 R16, RZ, RZ, R8 ;  /* 0x000000ffff109224 */ /* 0x000fe400078e0008 */
[----:B------:R-:W-:Y:S01]  /*08c0*/  @!P1 IMAD.MOV.U32 R17, RZ, RZ, R9 ;  /* 0x000000ffff119224 */ /* 0x000fe200078e0009 */
[----:B------:R-:W-:Y:S06]  /*08d0*/  @!P2 BRA `(.L_x_5) ;  /* 0x00000000000ca947 */ /* 0x000fec0003800000 */
[----:B------:R-:W-:Y:S01]  /*08e0*/  UCGABAR_WAIT ;  /* 0x0000000000007dc7 */ /* 0x000fe20008000000 */
[----:B------:R-:W-:Y:S01]  /*08f0*/  CCTL.IVALL ;  /* 0x00000000ff00798f */ /* 0x000fe20002000000 */
[----:B------:R-:W-:Y:S05]  /*0900*/  BRA `(.L_x_6) ;  /* 0x0000000000047947 */ /* 0x000fea0003800000 */
.L_x_5:
[----:B------:R-:W-:Y:S06]  /*0910*/  BAR.SYNC.DEFER_BLOCKING 0x0 ;  /* 0x0000000000007b1d */ /* 0x000fec0000010000 */
.L_x_6:
[----:B------:R-:W-:Y:S05]  /*0920*/  @!P3 BRA `(.L_x_7) ;  /* 0x000000b800dcb947 */ /* 0x000fea0003800000 */
[----:B------:R-:W-:-:S13]  /*0930*/  ISETP.GT.U32.AND P0, PT, R6, 0x1, PT ;  /* 0x000000010600780c */ /* 0x000fda0003f04070 */
[----:B0-----:R-:W-:Y:S05]  /*0940*/  @P0 EXIT ;  /* 0x000000000000094d */ /* 0x001fea0003800000 */
[----:B------:R-:W-:Y:S01]  /*0950*/  ULDC.64 UR4, c[0x0][0x650] ;  /* 0x0001940000047ab9 */ /* 0x000fe20000000a00 */
[----:B------:R-:W-:Y:S01]  /*0960*/  PRMT R0, RZ, 0x7610, R0 ;  /* 0x00007610ff007816 */ /* 0x000fe20000000000 */
[----:B------:R-:W-:Y:S01]  /*0970*/  IMAD.MOV.U32 R155, RZ, RZ, -0x1 ;  /* 0xffffffffff9b7424 */ /* 0x000fe200078e00ff */
[----:B------:R-:W-:Y:S01]  /*0980*/  ISETP.GE.U32.AND P0, PT, R16, UR4, PT ;  /* 0x0000000410007c0c */ /* 0x000fe2000bf06070 */
[----:B------:R-:W-:Y:S02]  /*0990*/  IMAD.MOV.U32 R154, RZ, RZ, -0x1 ;  /* 0xffffffffff9a7424 */ /* 0x000fe400078e00ff */
[----:B------:R-:W-:Y:S01]  /*09a0*/  IMAD.MOV.U32 R144, RZ, RZ, -0x1 ;  /* 0xffffffffff907424 */ /* 0x000fe200078e00ff */
[----:B------:R-:W-:-:S13]  /*09b0*/  ISETP.GE.U32.AND.EX P0, PT, R17, UR5, PT, P0 ;  /* 0x0000000511007c0c */ /* 0x000fda000bf06100 */
[----:B------:R-:W-:Y:S05]  /*09c0*/  @P0 BRA `(.L_x_8) ;  /* 0x0000000400280947 */ /* 0x000fea0003800000 */
[----:B------:R-:W0:Y:S01]  /*09d0*/  LDC.64 R20, c[0x0][0x628] ;  /* 0x00018a00ff147b82 */ /* 0x000e220000000a00 */
[----:B------:R-:W-:Y:S02]  /*09e0*/  IMAD.MOV.U32 R8, RZ, RZ, R16 ;  /* 0x000000ffff087224 */ /* 0x000fe400078e0010 */
[----:B------:R-:W-:-:S05]  /*09f0*/  IMAD.MOV.U32 R9, RZ, RZ, R17 ;  /* 0x000000ffff097224 */ /* 0x000fca00078e0011 */
[----:B------:R-:W1:Y:S08]  /*0a00*/  LDC R0, c[0x0][0x630] ;  /* 0x00018c00ff007b82 */ /* 0x000e700000000800 */
[----:B------:R-:W2:Y:S01]  /*0a10*/  LDC.64 R26, c[0x0][0x620] ;  /* 0x00018800ff1a7b82 */ /* 0x000ea20000000a00 */
[----:B0-----:R-:W-:-:S04]  /*0a20*/  ISETP.NE.U32.AND P0, PT, R20, RZ, PT ;  /* 0x000000ff1400720c */ /* 0x001fc80003f05070 */
[----:B------:R-:W-:-:S13]  /*0a30*/  ISETP.NE.AND.EX P0, PT, R21, RZ, PT, P0 ;  /* 0x000000ff1500720c */ /* 0x000fda0003f05300 */
[----:B-12---:R-:W-:Y:S05]  /*0a40*/  @!P0 BRA `(.L_x_9) ;  /* 0x0000000000288947 */ /* 0x006fea0003800000 */
[----:B------:R-:W0:Y:S02]  /*0a50*/  LDC R13, c[0x0][0x634] ;  /* 0x00018d00ff0d7b82 */ /* 0x000e240000000800 */
[----:B0-----:R-:W-:-:S05]  /*0a60*/  IADD3 R13, P0, R16, R13, RZ ;  /* 0x0000000d100d7210 */ /* 0x001fca0007f1e0ff */
[----:B------:R-:W-:-:S04]  /*0a70*/  IMAD.X R15, RZ, RZ, R17, P0 ;  /* 0x000000ffff0f7224 */ /* 0x000fc800000e0611 */
[----:B------:R-:W-:-:S04]  /*0a80*/  IMAD.WIDE.U32 R8, R15, R20, RZ ;  /* 0x000000140f087225 */ /* 0x000fc800078e00ff */
[----:B------:R-:W-:-:S04]  /*0a90*/  IMAD.WIDE.U32 R10, P0, R13, R21, R8 ;  /* 0x000000150d0a7225 */ /* 0x000fc80007800008 */
[----:B------:R-:W-:-:S04]  /*0aa0*/  IMAD.WIDE.U32 R8, R13, R20, RZ ;  /* 0x000000140d087225 */ /* 0x000fc800078e00ff */
[----:B------:R-:W-:Y:S01]  /*0ab0*/  IMAD.X R13, RZ, RZ, RZ, P0 ;  /* 0x000000ffff0d7224 */ /* 0x000fe200000e06ff */
[----:B------:R-:W-:Y:S01]  /*0ac0*/  IADD3 RZ, P0, R9, R10, RZ ;  /* 0x0000000a09ff7210 */ /* 0x000fe20007f1e0ff */
[----:B------:R-:W-:-:S04]  /*0ad0*/  IMAD.MOV.U32 R12, RZ, RZ, R11 ;  /* 0x000000ffff0c7224 */ /* 0x000fc800078e000b */
[----:B------:R-:W-:-:S08]  /*0ae0*/  IMAD.WIDE.U32.X R8, R15, R21, R12, P0 ;  /* 0x000000150f087225 */ /* 0x000fd000000e040c */
.L_x_9:
[----:B------:R-:W0:Y:S01]  /*0af0*/  LDC.64 R20, c[0x0][0x640] ;  /* 0x00019000ff147b82 */ /* 0x000e220000000a00 */
[--C-:B------:R-:W-:Y:S01]  /*0b00*/  SHF.R.U64 R144, R8, R0, R9.reuse ;  /* 0x0000000008907219 */ /* 0x100fe20000001209 */
[----:B------:R-:W-:Y:S01]  /*0b10*/  IMAD R28, R7, R24, R4 ;  /* 0x00000018071c7224 */ /* 0x000fe200078e0204 */
[----:B------:R-:W-:Y:S01]  /*0b20*/  SHF.R.U32.HI R0, RZ, R0, R9 ;  /* 0x00000000ff007219 */ /* 0x000fe20000011609 */
[----:B------:R-:W-:Y:S01]  /*0b30*/  IMAD.MOV.U32 R25, RZ, RZ, 0x1 ;  /* 0x00000001ff197424 */ /* 0x000fe200078e00ff */
[----:B------:R-:W-:-:S03]  /*0b40*/  IADD3 R5, P0, RZ, -R144, RZ ;  /* 0x80000090ff057210 */ /* 0x000fc60007f1e0ff */
[----:B------:R-:W1:Y:S02]  /*0b50*/  LDC R6, c[0x0][0x618] ;  /* 0x00018600ff067b82 */ /* 0x000e640000000800 */
[----:B------:R-:W-:-:S04]  /*0b60*/  IMAD.X R9, RZ, RZ, ~R0, P0 ;  /* 0x000000ffff097224 */ /* 0x000fc800000e0e00 */
[-C--:B------:R-:W-:Y:S02]  /*0b70*/  IMAD R0, R9, R26.reuse, RZ ;  /* 0x0000001a09007224 */ /* 0x080fe400078e02ff */
[----:B------:R-:W2:Y:S01]  /*0b80*/  LDC R11, c[0x0][0x608] ;  /* 0x00018200ff0b7b82 */ /* 0x000ea20000000800 */
[----:B------:R-:W-:-:S04]  /*0b90*/  IMAD.WIDE.U32 R8, R5, R26, R16 ;  /* 0x0000001a05087225 */ /* 0x000fc800078e0010 */
[----:B------:R-:W-:-:S03]  /*0ba0*/  IMAD R5, R5, R27, R0 ;  /* 0x0000001b05057224 */ /* 0x000fc600078e0200 */
[----:B------:R-:W3:Y:S01]  /*0bb0*/  LDC R12, c[0x0][0x658] ;  /* 0x00019600ff0c7b82 */ /* 0x000ee20000000800 */
[----:B0-----:R-:W-:Y:S01]  /*0bc0*/  ISETP.NE.U32.AND P0, PT, R20, RZ, PT ;  /* 0x000000ff1400720c */ /* 0x001fe20003f05070 */
[----:B------:R-:W-:Y:S02]  /*0bd0*/  IMAD.IADD R5, R9, 0x1, R5 ;  /* 0x0000000109057824 */ /* 0x000fe400078e0205 */
[----:B------:R-:W-:Y:S01]  /*0be0*/  IMAD.MOV.U32 R9, RZ, RZ, -0x1 ;  /* 0xffffffffff097424 */ /* 0x000fe200078e00ff */
[----:B------:R-:W-:-:S03]  /*0bf0*/  ISETP.NE.AND.EX P0, PT, R21, RZ, PT, P0 ;  /* 0x000000ff1500720c */ /* 0x000fc60003f05300 */
[----:B------:R-:W0:Y:S01]  /*0c00*/  LDC R15, c[0x0][0x600] ;  /* 0x00018000ff0f7b82 */ /* 0x000e220000000800 */
[-CC-:B-1----:R-:W-:Y:S02]  /*0c10*/  SHF.R.U64 R13, R8, R6.reuse, R5.reuse ;  /* 0x00000006080d7219 */ /* 0x182fe40000001205 */
[----:B------:R-:W-:-:S05]  /*0c20*/  SHF.R.U32.HI R0, RZ, R6, R5 ;  /* 0x00000006ff007219 */ /* 0x000fca0000011605 */
[----:B------:R-:W1:Y:S01]  /*0c30*/  LDC R14, c[0x0][0x648] ;  /* 0x00019200ff0e7b82 */ /* 0x000e620000000800 */
[-CC-:B--2---:R-:W-:Y:S02]  /*0c40*/  SHF.R.U64 R29, R13, R11.reuse, R0.reuse ;  /* 0x0000000b0d1d7219 */ /* 0x184fe40000001200 */
[----:B------:R-:W-:-:S05]  /*0c50*/  SHF.R.U32.HI R5, RZ, R11, R0 ;  /* 0x0000000bff057219 */ /* 0x000fca0000011600 */
[----:B------:R-:W2:Y:S01]  /*0c60*/  LDC R26, c[0x0][0x638] ;  /* 0x00018e00ff1a7b82 */ /* 0x000ea20000000800 */
[-CC-:B---3--:R-:W-:Y:S02]  /*0c70*/  SHF.R.U64 R24, R29, R12.reuse, R5.reuse ;  /* 0x0000000c1d187219 */ /* 0x188fe40000001205 */
[-C--:B------:R-:W-:Y:S02]  /*0c80*/  SHF.L.U32 R0, R9, R12.reuse, RZ ;  /* 0x0000000c09007219 */ /* 0x080fe400000006ff */
[----:B------:R-:W-:Y:S01]  /*0c90*/  SHF.R.U32.HI R5, RZ, R12, R5 ;  /* 0x0000000cff057219 */ /* 0x000fe20000011605 */
[----:B------:R-:W-:Y:S01]  /*0ca0*/  IMAD.MOV.U32 R4, RZ, RZ, R24 ;  /* 0x000000ffff047224 */ /* 0x000fe200078e0018 */
[----:B------:R-:W-:Y:S01]  /*0cb0*/  LOP3.LUT R10, RZ, R0, RZ, 0x33, !PT ;  /* 0x00000000ff0a7212 */ /* 0x000fe200078e33ff */
[----:B------:R-:W3:Y:S01]  /*0cc0*/  LDC R27, c[0x0][0x610] ;  /* 0x00018400ff1b7b82 */ /* 0x000ee20000000800 */
[----:B------:R-:W-:Y:S05]  /*0cd0*/  @!P0 BRA `(.L_x_10) ;  /* 0x0000000000288947 */ /* 0x000fea0003800000 */
[----:B------:R-:W4:Y:S02]  /*0ce0*/  LDC R9, c[0x0][0x64c] ;  /* 0x00019300ff097b82 */ /* 0x000f240000000800 */
[----:B----4-:R-:W-:-:S05]  /*0cf0*/  IADD3 R9, P0, R24, R9, RZ ;  /* 0x0000000918097210 */ /* 0x010fca0007f1e0ff */
        /* <DEDUP_REMOVED lines=8> */
.L_x_10:
[----:B-1----:R-:W-:Y:S01]  /*0d80*/  SHF.R.U64 R4, R4, R14, R5 ;  /* 0x0000000e04047219 */ /* 0x002fe20000001205 */
[----:B0-----:R-:W-:Y:S01]  /*0d90*/  VIADD R6, R15, 0xffffffff ;  /* 0xffffffff0f067836 */ /* 0x001fe20000000000 */
[----:B------:R-:W-:Y:S02]  /*0da0*/  SHF.L.U32 R0, R25, R12, RZ ;  /* 0x0000000c19007219 */ /* 0x000fe400000006ff */
[----:B------:R-:W-:Y:S01]  /*0db0*/  LOP3.LUT R5, R29, R10, RZ, 0xc0, !PT ;  /* 0x0000000a1d057212 */ /* 0x000fe200078ec0ff */
[----:B------:R-:W-:Y:S01]  /*0dc0*/  IMAD.MOV R7, RZ, RZ, -R4 ;  /* 0x000000ffff077224 */ /* 0x000fe200078e0a04 */
[----:B------:R-:W-:Y:S02]  /*0dd0*/  SEL R3, R3, R28, !P1 ;  /* 0x0000001c03037207 */ /* 0x000fe40004800000 */
[----:B------:R-:W-:Y:S01]  /*0de0*/  LOP3.LUT R6, R13, R6, RZ, 0xc0, !PT ;  /* 0x000000060d067212 */ /* 0x000fe200078ec0ff */
[----:B------:R-:W-:Y:S02]  /*0df0*/  IMAD R4, R0, R4, R5 ;  /* 0x0000000400047224 */ /* 0x000fe400078e0205 */
[----:B--2---:R-:W-:-:S02]  /*0e00*/  IMAD R0, R7, R26, R24 ;  /* 0x0000001a07007224 */ /* 0x004fc400078e0218 */
[----:B---3--:R-:W-:Y:S02]  /*0e10*/  IMAD R3, R4, R27, R3 ;  /* 0x0000001b04037224 */ /* 0x008fe400078e0203 */
[----:B------:R-:W-:Y:S02]  /*0e20*/  IMAD.MOV.U32 R5, RZ, RZ, 0x1 ;  /* 0x00000001ff057424 */ /* 0x000fe400078e00ff */
[----:B------:R-:W-:-:S03]  /*0e30*/  IMAD R4, R0, R15, R6 ;  /* 0x0000000f00047224 */ /* 0x000fc600078e0206 */
[----:B------:R-:W-:Y:S02]  /*0e40*/  PRMT R0, R5, 0x7610, R0 ;  /* 0x0000761005007816 */ /* 0x000fe40000000000 */
[----:B------:R-:W-:Y:S02]  /*0e50*/  SEL R154, R4, R3, !P1 ;  /* 0x00000003049a7207 */ /* 0x000fe40004800000 */
[----:B------:R-:W-:-:S07]  /*0e60*/  SEL R155, R3, R4, !P1 ;  /* 0x00000004039b7207 */ /* 0x000fce0004800000 */
.L_x_8:
[----:B------:R-:W-:-:S08]  /*0e70*/  NOP ;  /* 0x0000000000007918 */ /* 0x000fd00000000000 */
[----:B------:R-:W0:Y:S02]  /*0e80*/  USETMAXREG.TRY_ALLOC.CTAPOOL UP0, 0xe8 ;  /* 0x000000e8000079c8 */ /* 0x000e240008000600 */
[----:B0-----:R-:W-:-:S13]  /*0e90*/  PLOP3.LUT P0, PT, PT, PT, UP0, 0x80, 0x0 ;  /* 0x000000000000781c */ /* 0x001fda0003f0f008 */
[----:B------:R-:W-:Y:S05]  /*0ea0*/  @!P0 BRA `(.L_x_8) ;  /* 0xfffffffc00f08947 */ /* 0x000fea000383ffff */
[----:B------:R-:W-:Y:S01]  /*0eb0*/  ULDC.64 UR4, c[0x0][0x598] ;  /* 0x0001660000047ab9 */ /* 0x000fe20000000a00 */
[----:B------:R-:W-:Y:S01]  /*0ec0*/  ULDC.64 UR36, c[0x0][0x208] ;  /* 0x0000820000247ab9 */ /* 0x000fe20000000a00 */
[----:B------:R-:W-:-:S04]  /*0ed0*/  ISETP.NE.U32.AND P0, PT, RZ, UR4, PT ;  /* 0x00000004ff007c0c */ /* 0x000fc8000bf05070 */
[----:B------:R-:W-:-:S13]  /*0ee0*/  ISETP.NE.AND.EX P0, PT, RZ, UR5, PT, P0 ;  /* 0x00000005ff007c0c */ /* 0x000fda000bf05300 */
[----:B------:R-:W-:Y:S05]  /*0ef0*/  @!P0 BRA `(.L_x_11) ;  /* 0x00000000001c8947 */ /* 0x000fea0003800000 */
[----:B------:R-:W0:Y:S02]  /*0f00*/  LDC.64 R4, c[0x0][0x598] ;  /* 0x00016600ff047b82 */ /* 0x000e240000000a00 */
[----:B0-----:R-:W2:Y:S02]  /*0f10*/  LDG.E.64 R4, desc[UR36][R4.64] ;  /* 0x0000002404047981 */ /* 0x001ea4000c1e1b00 */
[----:B--2---:R-:W-:-:S04]  /*0f20*/  ISETP.NE.U32.AND P0, PT, R4, RZ, PT ;  /* 0x000000ff0400720c */ /* 0x004fc80003f05070 */
[----:B------:R-:W-:-:S13]  /*0f30*/  ISETP.NE.AND.EX P0, PT, R5, RZ, PT, P0 ;  /* 0x000000ff0500720c */ /* 0x000fda0003f05300 */
[----:B------:R-:W-:Y:S05]  /*0f40*/  @!P0 BRA `(.L_x_11) ;  /* 0x0000000000088947 */ /* 0x000fea0003800000 */
[----:B------:R0:W5:Y:S01]  /*0f50*/  LD.E R153, desc[UR36][R4.64] ;  /* 0x0000002404997980 */ /* 0x000162000c101900 */
[----:B------:R-:W-:Y:S05]  /*0f60*/  BRA `(.L_x_12) ;  /* 0x0000000000247947 */ /* 0x000fea0003800000 */
.L_x_11:
[----:B------:R-:W-:Y:S02]  /*0f70*/  ULDC.64 UR4, c[0x0][0x588] ;  /* 0x0001620000047ab9 */ /* 0x000fe40000000a00 */
[----:B------:R-:W-:-:S04]  /*0f80*/  ISETP.NE.U32.AND P0, PT, RZ, UR4, PT ;  /* 0x00000004ff007c0c */ /* 0x000fc8000bf05070 */
[----:B------:R-:W-:-:S13]  /*0f90*/  ISETP.NE.AND.EX P0, PT, RZ, UR5, PT, P0 ;  /* 0x00000005ff007c0c */ /* 0x000fda000bf05300 */
[----:B------:R-:W-:Y:S05]  /*0fa0*/  @!P0 BRA `(.L_x_13) ;  /* 0x00000000000c8947 */ /* 0x000fea0003800000 */
[----:B------:R-:W0:Y:S02]  /*0fb0*/  LDC.64 R4, c[0x0][0x588] ;  /* 0x00016200ff047b82 */ /* 0x000e240000000a00 */
[----:B0-----:R1:W5:Y:S01]  /*0fc0*/  LDG.E R153, desc[UR36][R4.64] ;  /* 0x0000002404997981 */ /* 0x001362000c1e1900 */
[----:B------:R-:W-:Y:S05]  /*0fd0*/  BRA `(.L_x_12) ;  /* 0x0000000000087947 */ /* 0x000fea0003800000 */
.L_x_13:
[----:B------:R-:W-:Y:S02]  /*0fe0*/  ULDC UR4, c[0x0][0x580] ;  /* 0x0001600000047ab9 */ /* 0x000fe40000000800 */
[----:B------:R-:W-:-:S07]  /*0ff0*/  IMAD.U32 R153, RZ, RZ, UR4 ;  /* 0x00000004ff997e24 */ /* 0x000fce000f8e00ff */
.L_x_12:
[----:B------:R-:W-:Y:S02]  /*1000*/  ULDC.64 UR4, c[0x0][0x5a0] ;  /* 0x0001680000047ab9 */ /* 0x000fe40000000a00 */
[----:B------:R-:W-:-:S04]  /*1010*/  ISETP.NE.U32.AND P0, PT, RZ, UR4, PT ;  /* 0x00000004ff007c0c */ /* 0x000fc8000bf05070 */
[----:B------:R-:W-:-:S13]  /*1020*/  ISETP.NE.AND.EX P0, PT, RZ, UR5, PT, P0 ;  /* 0x00000005ff007c0c */ /* 0x000fda000bf05300 */
[----:B------:R-:W-:Y:S05]  /*1030*/  @!P0 BRA `(.L_x_14) ;  /* 0x00000000001c8947 */ /* 0x000fea0003800000 */
[----:B01----:R-:W0:Y:S02]  /*1040*/  LDC.64 R4, c[0x0][0x5a0] ;  /* 0x00016800ff047b82 */ /* 0x003e240000000a00 */
[----:B0-----:R-:W2:Y:S02]  /*1050*/  LDG.E.64 R4, desc[UR36][R4.64] ;  /* 0x0000002404047981 */ /* 0x001ea4000c1e1b00 */
[----:B--2---:R-:W-:-:S04]  /*1060*/  ISETP.NE.U32.AND P0, PT, R4, RZ, PT ;  /* 0x000000ff0400720c */ /* 0x004fc80003f05070 */
[----:B------:R-:W-:-:S13]  /*1070*/  ISETP.NE.AND.EX P0, PT, R5, RZ, PT, P0 ;  /* 0x000000ff0500720c */ /* 0x000fda0003f05300 */
[----:B------:R-:W-:Y:S05]  /*1080*/  @!P0 BRA `(.L_x_14) ;  /* 0x0000000000088947 */ /* 0x000fea0003800000 */
[----:B------:R0:W5:Y:S01]  /*1090*/  LD.E R152, desc[UR36][R4.64] ;  /* 0x0000002404987980 */ /* 0x000162000c101900 */
[----:B------:R-:W-:Y:S05]  /*10a0*/  BRA `(.L_x_15) ;  /* 0x0000000000247947 */ /* 0x000fea0003800000 */
.L_x_14:
[----:B------:R-:W-:Y:S02]  /*10b0*/  ULDC.64 UR4, c[0x0][0x590] ;  /* 0x0001640000047ab9 */ /* 0x000fe40000000a00 */
[----:B------:R-:W-:-:S04]  /*10c0*/  ISETP.NE.U32.AND P0, PT, RZ, UR4, PT ;  /* 0x00000004ff007c0c */ /* 0x000fc8000bf05070 */
[----:B------:R-:W-:-:S13]  /*10d0*/  ISETP.NE.AND.EX P0, PT, RZ, UR5, PT, P0 ;  /* 0x00000005ff007c0c */ /* 0x000fda000bf05300 */
[----:B------:R-:W-:Y:S05]  /*10e0*/  @!P0 BRA `(.L_x_16) ;  /* 0x00000000000c8947 */ /* 0x000fea0003800000 */
[----:B01----:R-:W0:Y:S02]  /*10f0*/  LDC.64 R4, c[0x0][0x590] ;  /* 0x00016400ff047b82 */ /* 0x003e240000000a00 */
[----:B0-----:R1:W5:Y:S01]  /*1100*/  LDG.E R152, desc[UR36][R4.64] ;  /* 0x0000002404987981 */ /* 0x001362000c1e1900 */
[----:B------:R-:W-:Y:S05]  /*1110*/  BRA `(.L_x_15) ;  /* 0x0000000000087947 */ /* 0x000fea0003800000 */
.L_x_16:
[----:B------:R-:W-:Y:S02]  /*1120*/  ULDC UR4, c[0x0][0x584] ;  /* 0x0001610000047ab9 */ /* 0x000fe40000000800 */
[----:B------:R-:W-:-:S07]  /*1130*/  IMAD.U32 R152, RZ, RZ, UR4 ;  /* 0x00000004ff987e24 */ /* 0x000fce000f8e00ff */
.L_x_15:
[----:B------:R-:W-:-:S13]  /*1140*/  LOP3.LUT P0, RZ, R0, 0xff, RZ, 0xc0, !PT ;  /* 0x000000ff00ff7812 */ /* 0x000fda000780c0ff */
[----:B------:R-:W-:Y:S05]  /*1150*/  @!P0 EXIT ;  /* 0x000000000000894d */ /* 0x000fea0003800000 */
[----:B------:R-:W2:Y:S01]  /*1160*/  LDC.64 R146, c[0x0][0x5c8] ;  /* 0x00017200ff927b82 */ /* 0x000ea20000000a00 */
[----:B------:R-:W-:Y:S01]  /*1170*/  ULDC UR4, c[0x0][0x28c] ;  /* 0x0000a30000047ab9 */ /* 0x000fe20000000800 */
[----:B------:R-:W-:Y:S01]  /*1180*/  UMOV UR38, URZ ;  /* 0x0000003f00267c82 */ /* 0x000fe20008000000 */
[----:B------:R-:W-:Y:S01]  /*1190*/  UIADD3 UR4, UR4, 0x7f, URZ ;  /* 0x0000007f04047890 */ /* 0x000fe2000fffe03f */
[----:B------:R-:W-:-:S03]  /*11a0*/  UMOV UR39, URZ ;  /* 0x0000003f00277c82 */ /* 0x000fc60008000000 */
[----:B------:R-:W-:-:S04]  /*11b0*/  USHF.R.S32.HI UR5, URZ, 0x1f, UR4 ;  /* 0x0000001f3f057899 */ /* 0x000fc80008011404 */
[----:B------:R-:W-:-:S04]  /*11c0*/  ULEA.HI UR5, UR5, UR4, URZ, 0x7 ;  /* 0x0000000405057291 */ /* 0x000fc8000f8f383f */
[----:B------:R-:W-:Y:S01]  /*11d0*/  USHF.R.S32.HI UR40, URZ, 0x7, UR5 ;  /* 0x000000073f287899 */ /* 0x000fe20008011405 */
[C-C-:B--2---:R-:W-:Y:S01]  /*11e0*/  SHF.L.U64.HI R151, R146.reuse, 0x7, R147.reuse ;  /* 0x0000000792977819 */ /* 0x144fe20000010293 */
[C---:B------:R-:W-:Y:S01]  /*11f0*/  IMAD.SHL.U32 R148, R146.reuse, 0x80, RZ ;  /* 0x0000008092947824 */ /* 0x040fe200078e00ff */
[C-C-:B------:R-:W-:Y:S02]  /*1200*/  SHF.L.U64.HI R150, R146.reuse, 0x3, R147.reuse ;  /* 0x0000000392967819 */ /* 0x140fe40000010293 */
[C---:B------:R-:W-:Y:S01]  /*1210*/  SHF.L.U64.HI R149, R146.reuse, 0x8, R147 ;  /* 0x0000000892957819 */ /* 0x040fe20000010293 */
[C---:B------:R-:W-:Y:S02]  /*1220*/  IMAD.SHL.U32 R147, R146.reuse, 0x8, RZ ;  /* 0x0000000892937824 */ /* 0x040fe400078e00ff */
[----:B------:R-:W-:-:S07]  /*1230*/  IMAD.SHL.U32 R146, R146, 0x100, RZ ;  /* 0x0000010092927824 */ /* 0x000fce00078e00ff */
.L_x_280:
[----:B------:R-:W-:Y:S01]  /*1240*/  LOP3.LUT R0, R18, 0x80, RZ, 0xc0, !PT ;  /* 0x0000008012007812 */ /* 0x000fe200078ec0ff */
[----:B--2---:R-:W2:Y:S01]  /*1250*/  S2UR UR7, SR_CgaCtaId ;  /* 0x00000000000779c3 */ /* 0x004ea20000008800 */
[----:B------:R-:W-:Y:S02]  /*1260*/  UMOV UR6, 0x400 ;  /* 0x0000040000067882 */ /* 0x000fe40000000000 */
[----:B------:R-:W-:-:S06]  /*1270*/  SHF.R.U32.HI R0, RZ, 0x7, R0 ;  /* 0x00000007ff007819 */ /* 0x000fcc0000011600 */
[----:B------:R-:W3:Y:S01]  /*1280*/  SHFL.IDX PT, R0, R0, RZ, 0x1f ;  /* 0x00001fff00007589 */ /* 0x000ee200000e0000 */
[----:B--2---:R-:W-:Y:S01]  /*1290*/  ULEA UR6, UR7, UR6, 0x18 ;  /* 0x0000000607067291 */ /* 0x004fe2000f8ec03f */
[----:B---3--:R-:W-:-:S13]  /*12a0*/  R2UR UR4, R0 ;  /* 0x00000000000472ca */ /* 0x008fda00000e0000 */
[----:B------:R-:W-:-:S04]  /*12b0*/  ULEA.HI UR5, UR4, UR4, URZ, 0x1 ;  /* 0x0000000404057291 */ /* 0x000fc8000f8f083f */
[----:B------:R-:W-:-:S04]  /*12c0*/  ULOP3.LUT UR5, UR5, 0x7fffe, URZ, 0xc0, !UPT ;  /* 0x0007fffe05057892 */ /* 0x000fc8000f8ec03f */
[----:B------:R-:W-:-:S03]  /*12d0*/  UIADD3 UR5, UR4, -UR5, URZ ;  /* 0x8000000504057290 */ /* 0x000fc6000fffe03f */
[----:B------:R-:W-:Y:S01]  /*12e0*/  ULDC UR4, c[0x0][0x28c] ;  /* 0x0000a30000047ab9 */ /* 0x000fe20000000800 */
[----:B------:R-:W-:Y:S01]  /*12f0*/  ULEA UR5, UR5, UR6, 0xd ;  /* 0x0000000605057291 */ /* 0x000fe2000f8e683f */
[----:B------:R-:W-:-:S03]  /*1300*/  ISETP.LT.AND P0, PT, RZ, UR4, PT ;  /* 0x00000004ff007c0c */ /* 0x000fc6000bf01270 */
[----:B------:R-:W-:-:S04]  /*1310*/  UIADD3 UR5, UR5, 0x100, URZ ;  /* 0x0000010005057890 */ /* 0x000fc8000fffe03f */
[----:B------:R-:W-:-:S04]  /*1320*/  USHF.R.U32.HI UR5, URZ, 0x4, UR5 ;  /* 0x000000043f057899 */ /* 0x000fc80008011605 */
[----:B------:R-:W-:Y:S02]  /*1330*/  ULOP3.LUT UR41, UR5, 0x3fff, URZ, 0xc0, !UPT ;  /* 0x00003fff05297892 */ /* 0x000fe4000f8ec03f */
[----:B-1--4-:R-:W-:Y:S10]  /*1340*/  @P0 BRA `(.L_x_17) ;  /* 0x0000000000400947 */ /* 0x012ff40003800000 */
[----:B------:R-:W-:Y:S01]  /*1350*/  MOV R0, 0x0 ;  /* 0x0000000000007802 */ /* 0x000fe20000000f00 */
[----:B------:R-:W-:Y:S01]  /*1360*/  ULDC.64 UR4, c[0x4][0x68] ;  /* 0x01001a0000047ab9 */ /* 0x000fe20000000a00 */
[----:B------:R-:W-:Y:S01]  /*1370*/  ULDC.64 UR6, c[0x4][0x8] ;  /* 0x0100020000067ab9 */ /* 0x000fe20000000a00 */
[----:B01----:R-:W-:Y:S01]  /*1380*/  IMAD.U32 R4, RZ, RZ, UR4 ;  /* 0x00000004ff047e24 */ /* 0x003fe2000f8e00ff */
[----:B------:R0:W1:Y:S01]  /*1390*/  LDC.64 R14, c[0x4][R0] ;  /* 0x01000000000e7b82 */ /* 0x0000620000000a00 */
[----:B------:R-:W-:Y:S01]  /*13a0*/  IMAD.U32 R5, RZ, RZ, UR5 ;  /* 0x00000005ff057e24 */ /* 0x000fe2000f8e00ff */
[----:B------:R-:W-:Y:S01]  /*13b0*/  ULDC.64 UR4, c[0x4][0x70] ;  /* 0x01001c0000047ab9 */ /* 0x000fe20000000a00 */
[----:B------:R-:W-:Y:S02]  /*13c0*/  IMAD.U32 R10, RZ, RZ, UR6 ;  /* 0x00000006ff0a7e24 */ /* 0x000fe4000f8e00ff */
[----:B------:R-:W-:Y:S02]  /*13d0*/  IMAD.U32 R6, RZ, RZ, UR4 ;  /* 0x00000004ff067e24 */ /* 0x000fe4000f8e00ff */
[----:B------:R-:W-:-:S02]  /*13e0*/  IMAD.U32 R7, RZ, RZ, UR5 ;  /* 0x00000005ff077e24 */ /* 0x000fc4000f8e00ff */
[----:B------:R-:W-:Y:S02]  /*13f0*/  IMAD.U32 R11, RZ, RZ, UR7 ;  /* 0x00000007ff0b7e24 */ /* 0x000fe4000f8e00ff */
[----:B------:R-:W-:Y:S02]  /*1400*/  IMAD.MOV.U32 R8, RZ, RZ, 0x1e1 ;  /* 0x000001e1ff087424 */ /* 0x000fe400078e00ff */
[----:B------:R-:W-:Y:S02]  /*1410*/  IMAD.MOV.U32 R12, RZ, RZ, 0x1 ;  /* 0x00000001ff0c7424 */ /* 0x000fe400078e00ff */
[----:B0-----:R-:W-:-:S07]  /*1420*/  IMAD.MOV.U32 R13, RZ, RZ, RZ ;  /* 0x000000ffff0d7224 */ /* 0x001fce00078e00ff */
[----:B------:R-:W-:-:S07]  /*1430*/  LEPC R20, `(.L_x_17) ;  /* 0x000000001014794e */ /* 0x000fce0000000000 */
[----:B-1---5:R-:W-:Y:S05]  /*1440*/  CALL.ABS.NOINC R14 ;  /* 0x000000000e007343 */ /* 0x022fea0003c00000 */
.L_x_17:
[----:B------:R-:W-:-:S04]  /*1450*/  LOP3.LUT R0, R19, 0x1, RZ, 0xfc, !PT ;  /* 0x0000000113007812 */ /* 0x000fc800078efcff */
[----:B------:R-:W-:-:S13]  /*1460*/  ISETP.NE.AND P0, PT, R0, 0x3, PT ;  /* 0x000000030000780c */ /* 0x000fda0003f05270 */
[----:B------:R-:W-:Y:S05]  /*1470*/  @!P0 BRA `(.L_x_18) ;  /* 0x0000000000048947 */ /* 0x000fea0003800000 */
[----:B------:R-:W-:Y:S01]  /*1480*/  BPT.TRAP 0x1 ;  /* 0x000000040000795c */ /* 0x000fe20000300000 */
.L_x_18:
[----:B------:R-:W2:Y:S01]  /*1490*/  S2UR UR5, SR_CgaCtaId ;  /* 0x00000000000579c3 */ /* 0x000ea20000008800 */
[----:B------:R-:W-:Y:S01]  /*14a0*/  UMOV UR4, 0x400 ;  /* 0x0000040000047882 */ /* 0x000fe20000000000 */
[----:B------:R-:W-:Y:S02]  /*14b0*/  IMAD.U32 R0, RZ, RZ, UR38 ;  /* 0x00000026ff007e24 */ /* 0x000fe4000f8e00ff */
[----:B------:R-:W-:-:S03]  /*14c0*/  IMAD.U32 R3, RZ, RZ, UR39 ;  /* 0x00000027ff037e24 */ /* 0x000fc6000f8e00ff */
[----:B------:R-:W-:Y:S01]  /*14d0*/  SHF.L.U32 R0, R0, 0x1f, RZ ;  /* 0x0000001f00007819 */ /* 0x000fe200000006ff */
[----:B--2---:R-:W-:-:S06]  /*14e0*/  ULEA UR4, UR5, UR4, 0x18 ;  /* 0x0000000405047291 */ /* 0x004fcc000f8ec03f */
[----:B------:R-:W-:-:S04]  /*14f0*/  IMAD.U32 R6, RZ, RZ, UR4 ;  /* 0x00000004ff067e24 */ /* 0x000fc8000f8e00ff */
[----:B------:R-:W-:-:S04]  /*1500*/  IMAD R3, R3, 0x8, R6 ;  /* 0x0000000803037824 */ /* 0x000fc800078e0206 */
[----:B------:R2:W3:Y:S01]  /*1510*/  SYNCS.PHASECHK.TRANS64.TRYWAIT P1, [R3+URZ], R0 ;  /* 0x00000000030075a7 */ /* 0x0004e2000802017f */
[----:B------:R-:W-:Y:S05]  /*1520*/  @!P0 BRA `(.L_x_19) ;  /* 0x0000000000048947 */ /* 0x000fea0003800000 */
[----:B------:R-:W-:Y:S01]  /*1530*/  BPT.TRAP 0x1 ;  /* 0x000000040000795c */ /* 0x000fe20000300000 */
.L_x_19:
[----:B---3--:R-:W-:Y:S05]  /*1540*/  @P1 BRA `(.L_x_20) ;  /* 0x0000000000081947 */ /* 0x008fea0003800000 */
[----:B------:R-:W3:Y:S02]  /*1550*/  SYNCS.PHASECHK.TRANS64.TRYWAIT P1, [R3+URZ], R0 ;  /* 0x00000000030075a7 */ /* 0x000ee4000802017f */
[----:B---3--:R-:W-:Y:S05]  /*1560*/  @!P1 BRA `(.L_x_21) ;  /* 0x000000c400149947 */ /* 0x008fea0003800000 */
.L_x_20:
[----:B------:R-:W-:-:S04]  /*1570*/  UISETP.LT.AND UP0, UPT, UR40, 0x1, UPT ;  /* 0x000000012800788c */ /* 0x000fc8000bf01270 */
[----:B------:R-:W-:-:S06]  /*1580*/  USEL UR4, UR40, 0x1, UP0 ;  /* 0x0000000128047887 */ /* 0x000fcc0008000000 */
[----:B--23--:R-:W-:Y:S01]  /*1590*/  IMAD.U32 R0, RZ, RZ, UR4 ;  /* 0x00000004ff007e24 */ /* 0x00cfe2000f8e00ff */
[----:B------:R-:W-:Y:S05]  /*15a0*/  WARPSYNC.ALL ;  /* 0x0000000000007948 */ /* 0x000fea0003800000 */
[----:B------:R-:W-:-:S04]  /*15b0*/  IADD3 R0, -R0, UR40, RZ ;  /* 0x0000002800007c10 */ /* 0x000fc8000fffe1ff */
[----:B------:R-:W-:Y:S02]  /*15c0*/  ISETP.GE.AND P1, PT, R0, 0x1, PT ;  /* 0x000000010000780c */ /* 0x000fe40003f26270 */
[----:B------:R-:W-:Y:S01]  /*15d0*/  R2UR UR4, R6 ;  /* 0x00000000060472ca */ /* 0x000fe200000e0000 */
[----:B------:R-:W-:Y:S01]  /*15e0*/  WARPGROUP.ARRIVE ;  /* 0x00000000000079c5 */ /* 0x000fe20000000000 */
[----:B------:R-:W-:Y:S01]  /*15f0*/  UMOV UR21, 0x40000040 ;  /* 0x4000004000157882 */ /* 0x000fe20000000000 */
[----:B------:R-:W-:Y:S01]  /*1600*/  UMOV UR23, 0x40000040 ;  /* 0x4000004000177882 */ /* 0x000fe20000000000 */
[----:B------:R-:W-:Y:S01]  /*1610*/  UMOV UR29, UR21 ;  /* 0x00000015001d7c82 */ /* 0x000fe20008000000 */
[----:B------:R-:W-:Y:S01]  /*1620*/  UMOV UR31, 0x40000040 ;  /* 0x40000040001f7882 */ /* 0x000fe20000000000 */
[----:B------:R-:W-:Y:S01]  /*1630*/  UMOV UR17, UR21 ;  /* 0x0000001500117c82 */ /* 0x000fe20008000000 */
[----:B------:R-:W-:Y:S01]  /*1640*/  UMOV UR19, 0x40000040 ;  /* 0x4000004000137882 */ /* 0x000fe20000000000 */
[----:B------:R-:W-:Y:S01]  /*1650*/  UMOV UR13, UR21 ;  /* 0x00000015000d7c82 */ /* 0x000fe20008000000 */
[----:B------:R-:W-:Y:S01]  /*1660*/  UMOV UR15, 0x40000040 ;  /* 0x40000040000f7882 */ /* 0x000fe20000000000 */
[----:B------:R-:W-:Y:S01]  /*1670*/  UMOV UR25, UR21 ;  /* 0x0000001500197c82 */ /* 0x000fe20008000000 */
[----:B------:R-:W-:Y:S01]  /*1680*/  UMOV UR27, 0x40000040 ;  /* 0x40000040001b7882 */ /* 0x000fe20000000000 */
[----:B------:R-:W-:Y:S01]  /*1690*/  UMOV UR33, 0x40000040 ;  /* 0x4000004000217882 */ /* 0x000fe20000000000 */
[----:B------:R-:W-:Y:S01]  /*16a0*/  UIADD3 UR4, UR4, 0x24100, URZ ;  /* 0x0002410004047890 */ /* 0x000fe2000fffe03f */
[----:B------:R-:W-:-:S03]  /*16b0*/  UMOV UR11, 0x40000040 ;  /* 0x40000040000b7882 */ /* 0x000fc60000000000 */
[----:B------:R-:W-:Y:S02]  /*16c0*/  USHF.R.U32.HI UR5, URZ, 0x4, UR4 ;  /* 0x000000043f057899 */ /* 0x000fe40008011604 */
[----:B------:R-:W-:Y:S02]  /*16d0*/  ULOP3.LUT UR4, UR41, 0x10000, URZ, 0xfc, !UPT ;  /* 0x0001000029047892 */ /* 0x000fe4000f8efc3f */
[----:B------:R-:W-:Y:S02]  /*16e0*/  ULOP3.LUT UR5, UR5, 0x3fff, URZ, 0xc0, !UPT ;  /* 0x00003fff05057892 */ /* 0x000fe4000f8ec03f */
[----:B------:R-:W-:Y:S02]  /*16f0*/  UIMAD UR6, UR39, 0xc00, UR4 ;  /* 0x00000c00270678a4 */ /* 0x000fe4000f8e0204 */
[----:B------:R-:W-:Y:S02]  /*1700*/  ULOP3.LUT UR5, UR5, 0x10000, URZ, 0xfc, !UPT ;  /* 0x0001000005057892 */ /* 0x000fe4000f8efc3f */
[----:B------:R-:W-:-:S02]  /*1710*/  UIADD3 UR7, UR6, 0x400, URZ ;  /* 0x0000040006077890 */ /* 0x000fc4000fffe03f */
[----:B------:R-:W-:Y:S01]  /*1720*/  UIMAD UR8, UR39, 0x280, UR5 ;  /* 0x00000280270878a4 */ /* 0x000fe2000f8e0205 */
[----:B------:R-:W-:Y:S01]  /*1730*/  UMOV UR20, UR6 ;  /* 0x0000000600147c82 */ /* 0x000fe20008000000 */
[----:B------:R-:W-:Y:S02]  /*1740*/  UIADD3 UR32, UR6, 0x802, URZ ;  /* 0x0000080206207890 */ /* 0x000fe4000fffe03f */
[----:B------:R-:W-:-:S03]  /*1750*/  UIADD3 UR30, UR8, 0x80, URZ ;  /* 0x00000080081e7890 */ /* 0x000fc6000fffe03f */
[----:B------:R-:W-:Y:S01]  /*1760*/  UMOV UR22, UR8 ;  /* 0x0000000800167c82 */ /* 0x000fe20008000000 */
[----:B------:R-:W-:Y:S01]  /*1770*/  UMOV UR28, UR20 ;  /* 0x00000014001c7c82 */ /* 0x000fe20008000000 */
[----:B------:R-:W-:Y:S01]  /*1780*/  IGMMA.64x16x32.S8.S8 R136, gdesc[UR20], RZ, !UPT, gsb0 ;  /* 0x00600000148879f1 */ /* 0x000fe2000c0410ff */
[----:B------:R-:W-:Y:S01]  /*1790*/  UIADD3 UR18, UR8, 0x100, URZ ;  /* 0x0000010008127890 */ /* 0x000fe2000fffe03f */
[----:B------:R-:W-:Y:S01]  /*17a0*/  UMOV UR16, UR20 ;  /* 0x0000001400107c82 */ /* 0x000fe20008000000 */
[----:B------:R-:W-:Y:S01]  /*17b0*/  UIADD3 UR14, UR8, 0x180, URZ ;  /* 0x00000180080e7890 */ /* 0x000fe2000fffe03f */
[----:B------:R-:W-:Y:S01]  /*17c0*/  UMOV UR12, UR20 ;  /* 0x00000014000c7c82 */ /* 0x000fe20008000000 */
[----:B------:R-:W-:Y:S01]  /*17d0*/  UIADD3 UR26, UR8, 0x200, URZ ;  /* 0x00000200081a7890 */ /* 0x000fe2000fffe03f */
[----:B------:R-:W-:Y:S01]  /*17e0*/  UMOV UR24, UR20 ;  /* 0x0000001400187c82 */ /* 0x000fe20008000000 */
[----:B------:R-:W-:Y:S01]  /*17f0*/  UIADD3 UR10, UR8, 0x206, URZ ;  /* 0x00000206080a7890 */ /* 0x000fe2000fffe03f */
[----:B------:R-:W-:-:S02]  /*1800*/  WARPGROUP.DEPBAR.LE gsb0, 0x0 ;  /* 0x00008000000079c5 */ /* 0x000fc40000010000 */
[----:B------:R-:W-:-:S06]  /*1810*/  WARPGROUP.ARRIVE ;  /* 0x00000000000079c5 */ /* 0x000fcc0000000000 */
[----:B------:R-:W-:Y:S03]  /*1820*/  IGMMA.64x16x32.S8.S8 R112, gdesc[UR28], RZ, !UPT, gsb0 ;  /* 0x006000001c7079f1 */ /* 0x000fe6000c0410ff */
[----:B------:R-:W-:Y:S02]  /*1830*/  WARPGROUP.DEPBAR.LE gsb0, 0x0 ;  /* 0x00008000000079c5 */ /* 0x000fe40000010000 */
[----:B------:R-:W-:-:S06]  /*1840*/  WARPGROUP.ARRIVE ;  /* 0x00000000000079c5 */ /* 0x000fcc0000000000 */
[----:B------:R-:W-:Y:S03]  /*1850*/  IGMMA.64x16x32.S8.S8 R88, gdesc[UR16], RZ, !UPT, gsb0 ;  /* 0x00600000105879f1 */ /* 0x000fe6000c0410ff */
[----:B------:R-:W-:Y:S02]  /*1860*/  WARPGROUP.DEPBAR.LE gsb0, 0x0 ;  /* 0x00008000000079c5 */ /* 0x000fe40000010000 */
[----:B------:R-:W-:-:S06]  /*1870*/  WARPGROUP.ARRIVE ;  /* 0x00000000000079c5 */ /* 0x000fcc0000000000 */
[----:B------:R-:W-:Y:S03]  /*1880*/  IGMMA.64x16x32.S8.S8 R64, gdesc[UR12], RZ, !UPT, gsb0 ;  /* 0x006000000c4079f1 */ /* 0x000fe6000c0410ff */
[----:B------:R-:W-:Y:S02]  /*1890*/  WARPGROUP.DEPBAR.LE gsb0, 0x0 ;  /* 0x00008000000079c5 */ /* 0x000fe40000010000 */
[----:B------:R-:W-:-:S06]  /*18a0*/  WARPGROUP.ARRIVE ;  /* 0x00000000000079c5 */ /* 0x000fcc0000000000 */
[----:B------:R-:W-:Y:S01]  /*18b0*/  IGMMA.64x16x32.S8.S8 R40, gdesc[UR24], RZ, !UPT, gsb0 ;  /* 0x00600000182879f1 */ /* 0x000fe2000c0410ff */
[----:B------:R-:W-:Y:S01]  /*18c0*/  UMOV UR24, UR7 ;  /* 0x0000000700187c82 */ /* 0x000fe20008000000 */
[----:B------:R-:W-:Y:S01]  /*18d0*/  UMOV UR25, 0x40000040 ;  /* 0x4000004000197882 */ /* 0x000fe20000000000 */
[----:B------:R-:W-:Y:S01]  /*18e0*/  UMOV UR12, UR24 ;  /* 0x00000018000c7c82 */ /* 0x000fe20008000000 */
[----:B------:R-:W-:Y:S01]  /*18f0*/  UMOV UR13, UR25 ;  /* 0x00000019000d7c82 */ /* 0x000fe20008000000 */
[----:B------:R-:W-:Y:S01]  /*1900*/  UMOV UR16, UR24 ;  /* 0x0000001800107c82 */ /* 0x000fe20008000000 */
[----:B------:R-:W-:Y:S01]  /*1910*/  UMOV UR17, UR25 ;  /* 0x0000001900117c82 */ /* 0x000fe20008000000 */
[----:B------:R-:W-:Y:S01]  /*1920*/  UMOV UR28, UR24 ;  /* 0x00000018001c7c82 */ /* 0x000fe20008000000 */
[----:B------:R-:W-:Y:S01]  /*1930*/  UMOV UR29, UR25 ;  /* 0x00000019001d7c82 */ /* 0x000fe20008000000 */
[----:B------:R-:W-:Y:S01]  /*1940*/  UMOV UR20, UR24 ;  /* 0x0000001800147c82 */ /* 0x000fe20008000000 */
[----:B------:R-:W-:Y:S01]  /*1950*/  UMOV UR21, UR25 ;  /* 0x0000001900157c82 */ /* 0x000fe20008000000 */
[----:B------:R-:W-:Y:S01]  /*1960*/  UIADD3 UR7, UR6, 0x800, URZ ;  /* 0x0000080006077890 */ /* 0x000fe2000fffe03f */
[----:B------:R-:W-:-:S02]  /*1970*/  WARPGROUP.DEPBAR.LE gsb0, 0x0 ;  /* 0x00008000000079c5 */ /* 0x000fc40000010000 */
[----:B------:R-:W-:-:S06]  /*1980*/  WARPGROUP.ARRIVE ;  /* 0x00000000000079c5 */ /* 0x000fcc0000000000 */
[----:B------:R-:W-:Y:S03]  /*1990*/  IGMMA.64x16x32.S8.S8 R32, gdesc[UR24], RZ, !UPT, gsb0 ;  /* 0x00600000182079f1 */ /* 0x000fe6000c0410ff */
[----:B------:R-:W-:Y:S02]  /*19a0*/  WARPGROUP.DEPBAR.LE gsb0, 0x0 ;  /* 0x00008000000079c5 */ /* 0x000fe40000010000 */
[----:B------:R-:W-:-:S06]  /*19b0*/  WARPGROUP.ARRIVE ;  /* 0x00000000000079c5 */ /* 0x000fcc0000000000 */
[----:B------:R-:W-:Y:S01]  /*19c0*/  IGMMA.64x16x32.S8.S8 R56, gdesc[UR12], RZ, !UPT, gsb0 ;  /* 0x006000000c3879f1 */ /* 0x000fe2000c0410ff */
[----:B------:R-:W-:Y:S01]  /*19d0*/  UIADD3 UR12, UR6, 0x2, URZ ;  /* 0x00000002060c7890 */ /* 0x000fe2000fffe03f */
[----:B------:R-:W-:Y:S02]  /*19e0*/  UMOV UR13, 0x40000040 ;  /* 0x40000040000d7882 */ /* 0x000fe40000000000 */
[----:B------:R-:W-:-:S04]  /*19f0*/  UMOV UR25, UR13 ;  /* 0x0000000d00197c82 */ /* 0x000fc80008000000 */
[----:B------:R-:W-:Y:S01]  /*1a00*/  UMOV UR24, UR12 ;  /* 0x0000000c00187c82 */ /* 0x000fe20008000000 */
        /* <DEDUP_REMOVED lines=15> */
[----:B------:R-:W-:Y:S01]  /*1b00*/  UIADD3 UR7, UR6, 0x402, URZ ;  /* 0x0000040206077890 */ /* 0x000fe2000fffe03f */
[----:B------:R-:W-:Y:S02]  /*1b10*/  WARPGROUP.DEPBAR.LE gsb0, 0x0 ;  /* 0x00008000000079c5 */ /* 0x000fe40000010000 */
[----:B------:R-:W-:-:S06]  /*1b20*/  WARPGROUP.ARRIVE ;  /* 0x00000000000079c5 */ /* 0x000fcc0000000000 */
[----:B------:R-:W-:Y:S01]  /*1b30*/  IGMMA.64x16x32.S8.S8 R120, gdesc[UR20], RZ, !UPT, gsb0 ;  /* 0x00600000147879f1 */ /* 0x000fe2000c0410ff */
[----:B------:R-:W-:Y:S01]  /*1b40*/  UMOV UR22, UR14 ;  /* 0x0000000e00167c82 */ /* 0x000fe20008000000 */
[----:B------:R-:W-:Y:S01]  /*1b50*/  UMOV UR23, UR15 ;  /* 0x0000000f00177c82 */ /* 0x000fe20008000000 */
[----:B------:R-:W-:Y:S01]  /*1b60*/  UIADD3 UR14, UR8, 0x2, URZ ;  /* 0x00000002080e7890 */ /* 0x000fe2000fffe03f */
[----:B------:R-:W-:Y:S02]  /*1b70*/  UMOV UR15, 0x40000040 ;  /* 0x40000040000f7882 */ /* 0x000fe40000000000 */
[----:B------:R-:W-:-:S04]  /*1b80*/  UMOV UR35, UR15 ;  /* 0x0000000f00237c82 */ /* 0x000fc80008000000 */
[----:B------:R-:W-:Y:S01]  /*1b90*/  UMOV UR34, UR14 ;  /* 0x0000000e00227c82 */ /* 0x000fe20008000000 */
[----:B------:R-:W-:Y:S02]  /*1ba0*/  WARPGROUP.DEPBAR.LE gsb0, 0x0 ;  /* 0x00008000000079c5 */ /* 0x000fe40000010000 */
[----:B------:R-:W-:-:S06]  /*1bb0*/  WARPGROUP.ARRIVE ;  /* 0x00000000000079c5 */ /* 0x000fcc0000000000 */
[----:B------:R-:W-:Y:S01]  /*1bc0*/  IGMMA.64x16x32.S8.S8 R96, gdesc[UR28], RZ, !UPT, gsb0 ;  /* 0x006000001c6079f1 */ /* 0x000fe2000c0410ff */
[----:B------:R-:W-:Y:S01]  /*1bd0*/  UMOV UR28, UR20 ;  /* 0x00000014001c7c82 */ /* 0x000fe20008000000 */
[----:B------:R-:W-:Y:S01]  /*1be0*/  UMOV UR29, UR21 ;  /* 0x00000015001d7c82 */ /* 0x000fe20008000000 */
[----:B------:R-:W-:Y:S01]  /*1bf0*/  UMOV UR30, UR26 ;  /* 0x0000001a001e7c82 */ /* 0x000fe20008000000 */
[----:B------:R-:W-:Y:S01]  /*1c00*/  UMOV UR31, UR27 ;  /* 0x0000001b001f7c82 */ /* 0x000fe20008000000 */
[----:B------:R-:W-:Y:S01]  /*1c10*/  UIADD3 UR26, UR8, 0x102, URZ ;  /* 0x00000102081a7890 */ /* 0x000fe2000fffe03f */
[----:B------:R-:W-:Y:S01]  /*1c20*/  UMOV UR27, 0x40000040 ;  /* 0x40000040001b7882 */ /* 0x000fe20000000000 */
[----:B------:R-:W-:Y:S02]  /*1c30*/  WARPGROUP.DEPBAR.LE gsb0, 0x0 ;  /* 0x00008000000079c5 */ /* 0x000fe40000010000 */
[----:B------:R-:W-:-:S06]  /*1c40*/  WARPGROUP.ARRIVE ;  /* 0x00000000000079c5 */ /* 0x000fcc0000000000 */
[----:B------:R-:W-:Y:S01]  /*1c50*/  IGMMA.64x16x32.S8.S8 R72, gdesc[UR16], RZ, !UPT, gsb0 ;  /* 0x00600000104879f1 */ /* 0x000fe2000c0410ff */
[----:B------:R-:W-:Y:S01]  /*1c60*/  UIADD3 UR18, UR8, 0x82, URZ ;  /* 0x0000008208127890 */ /* 0x000fe2000fffe03f */
[----:B------:R-:W-:Y:S01]  /*1c70*/  UMOV UR16, UR12 ;  /* 0x0000000c00107c82 */ /* 0x000fe20008000000 */
[----:B------:R-:W-:Y:S01]  /*1c80*/  UMOV UR17, UR13 ;  /* 0x0000000d00117c82 */ /* 0x000fe20008000000 */
        /* <DEDUP_REMOVED lines=17> */
[----:B------:R-:W-:Y:S03]  /*1da0*/  IGMMA.64x16x32.S8.S8 R136, gdesc[UR12], R136, gsb0 ;  /* 0x006000000c8879f1 */ /* 0x000fe60008041088 */
        /* <DEDUP_REMOVED lines=11> */
[----:B------:R-:W-:Y:S01]  /*1e60*/  IGMMA.64x16x32.S8.S8 R40, gdesc[UR28], R40, gsb0 ;  /* 0x006000001c2879f1 */ /* 0x000fe20008041028 */
        /* <DEDUP_REMOVED lines=13> */
[----:B------:R-:W-:Y:S01]  /*1f40*/  IGMMA.64x16x32.S8.S8 R32, gdesc[UR28], R32, gsb0 ;  /* 0x006000001c2079f1 */ /* 0x000fe20008041020 */
[----:B------:R-:W-:Y:S01]  /*1f50*/  UMOV UR28, UR32 ;  /* 0x00000020001c7c82 */ /* 0x000fe20008000000 */
[----:B------:R-:W-:Y:S01]  /*1f60*/  UMOV UR29, UR33 ;  /* 0x00000021001d7c82 */ /* 0x000fe20008000000 */
[----:B------:R-:W-:Y:S02]  /*1f70*/  WARPGROUP.DEPBAR.LE gsb0, 0x0 ;  /* 0x00008000000079c5 */ /* 0x000fe40000010000 */
        /* <DEDUP_REMOVED lines=17> */
[----:B------:R-:W-:Y:S01]  /*2090*/  UIADD3 UR14, UR8, 0x4, URZ ;  /* 0x00000004080e7890 */ /* 0x000fe2000fffe03f */
[----:B------:R-:W-:Y:S01]  /*20a0*/  UMOV UR12, UR7 ;  /* 0x00000007000c7c82 */ /* 0x000fe20008000000 */
[----:B------:R-:W-:Y:S01]  /*20b0*/  UMOV UR13, 0x40000040 ;  /* 0x40000040000d7882 */ /* 0x000fe20000000000 */
[----:B------:R-:W-:Y:S01]  /*20c0*/  UMOV UR15, 0x40000040 ;  /* 0x40000040000f7882 */ /* 0x000fe20000000000 */
[----:B------:R-:W-:Y:S01]  /*20d0*/  UIADD3 UR7, UR6, 0x404, URZ ;  /* 0x0000040406077890 */ /* 0x000fe2000fffe03f */
[----:B------:R-:W-:Y:S02]  /*20e0*/  WARPGROUP.DEPBAR.LE gsb0, 0x0 ;  /* 0x00008000000079c5 */ /* 0x000fe40000010000 */
[----:B------:R-:W-:-:S06]  /*20f0*/  WARPGROUP.ARRIVE ;  /* 0x00000000000079c5 */ /* 0x000fcc0000000000 */
[----:B------:R-:W-:Y:S01]  /*2100*/  IGMMA.64x16x32.S8.S8 R120, gdesc[UR32], R120, gsb0 ;  /* 0x00600000207879f1 */ /* 0x000fe20008041078 */
[----:B------:R-:W-:Y:S01]  /*2110*/  UIADD3 UR32, UR6, 0x804, URZ ;  /* 0x0000080406207890 */ /* 0x000fe2000fffe03f */
[----:B------:R-:W-:Y:S01]  /*2120*/  UMOV UR33, 0x40000040 ;  /* 0x4000004000217882 */ /* 0x000fe20000000000 */
[----:B------:R-:W-:Y:S01]  /*2130*/  UMOV UR34, UR14 ;  /* 0x0000000e00227c82 */ /* 0x000fe20008000000 */
[----:B------:R-:W-:Y:S01]  /*2140*/  UMOV UR35, UR15 ;  /* 0x0000000f00237c82 */ /* 0x000fe20008000000 */
[----:B------:R-:W-:Y:S02]  /*2150*/  WARPGROUP.DEPBAR.LE gsb0, 0x0 ;  /* 0x00008000000079c5 */ /* 0x000fe40000010000 */
[----:B------:R-:W-:-:S06]  /*2160*/  WARPGROUP.ARRIVE ;  /* 0x00000000000079c5 */ /* 0x000fcc0000000000 */
[----:B------:R-:W-:Y:S01]  /*2170*/  IGMMA.64x16x32.S8.S8 R96, gdesc[UR16], R96, gsb0 ;  /* 0x00600000106079f1 */ /* 0x000fe20008041060 */
[----:B------:R-:W-:Y:S01]  /*2180*/  UIADD3 UR18, UR8, 0x84, URZ ;  /* 0x0000008408127890 */ /* 0x000fe2000fffe03f */
[----:B------:R-:W-:Y:S01]  /*2190*/  UMOV UR16, UR12 ;  /* 0x0000000c00107c82 */ /* 0x000fe20008000000 */
[----:B------:R-:W-:Y:S01]  /*21a0*/  UMOV UR17, UR13 ;  /* 0x0000000d00117c82 */ /* 0x000fe20008000000 */
[----:B------:R-:W-:Y:S01]  /*21b0*/  UMOV UR19, 0x40000040 ;  /* 0x4000004000137882 */ /* 0x000fe20000000000 */
        /* <DEDUP_REMOVED lines=74> */
[----:B------:R-:W-:Y:S01]  /*2660*/  UMOV UR9, UR13 ;  /* 0x0000000d00097c82 */ /* 0x000fe20008000000 */
[----:B------:R-:W-:Y:S02]  /*2670*/  UIADD3 UR7, UR6, 0x406, URZ ;  /* 0x0000040606077890 */ /* 0x000fe4000fffe03f */
[----:B------:R-:W-:Y:S01]  /*2680*/  UIADD3 UR6, UR6, 0x806, URZ ;  /* 0x0000080606067890 */ /* 0x000fe2000fffe03f */
[----:B------:R-:W-:Y:S02]  /*2690*/  WARPGROUP.DEPBAR.LE gsb0, 0x0 ;  /* 0x00008000000079c5 */ /* 0x000fe40000010000 */
[----:B------:R-:W-:-:S06]  /*26a0*/  WARPGROUP.ARRIVE ;  /* 0x00000000000079c5 */ /* 0x000fcc0000000000 */
[----:B------:R-:W-:Y:S03]  /*26b0*/  IGMMA.64x16x32.S8.S8 R120, gdesc[UR32], R120, gsb0 ;  /* 0x00600000207879f1 */ /* 0x000fe60008041078 */
        /* <DEDUP_REMOVED lines=21> */
[----:B------:R-:W-:Y:S01]  /*2810*/  UMOV UR8, UR12 ;  /* 0x0000000c00087c82 */ /* 0x000fe20008000000 */
        /* <DEDUP_REMOVED lines=28> */
[----:B------:R-:W-:-:S02]  /*29e0*/  WARPGROUP.DEPBAR.LE gsb0, 0x0 ;  /* 0x00008000000079c5 */ /* 0x000fc40000010000 */
        /* <DEDUP_REMOVED lines=40> */
[----:B------:R-:W-:Y:S05]  /*2c70*/  @!P1 BRA `(.L_x_22) ;  /* 0x0000001800409947 */ /* 0x000fea0003800000 */
[----:B------:R-:W-:Y:S02]  /*2c80*/  UIADD3 UR6, UR39, 0x1, URZ ;  /* 0x0000000127067890 */ /* 0x000fe4000fffe03f */
[----:B------:R-:W-:Y:S02]  /*2c90*/  IMAD.U32 R3, RZ, RZ, UR39 ;  /* 0x00000027ff037e24 */ /* 0x000fe4000f8e00ff */
[----:B------:R-:W-:-:S04]  /*2ca0*/  UISETP.NE.AND UP0, UPT, UR6, 0x3, UPT ;  /* 0x000000030600788c */ /* 0x000fc8000bf05270 */
[----:B------:R-:W-:Y:S02]  /*2cb0*/  USEL UR7, URZ, 0x1, UP0 ;  /* 0x000000013f077887 */ /* 0x000fe40008000000 */
[----:B------:R-:W-:Y:S02]  /*2cc0*/  USEL UR6, UR6, URZ, UP0 ;  /* 0x0000003f06067287 */ /* 0x000fe40008000000 */
[----:B------:R-:W-:-:S06]  /*2cd0*/  ULOP3.LUT UR7, UR38, UR7, URZ, 0x3c, !UPT ;  /* 0x0000000726077292 */ /* 0x000fcc000f8e3c3f */
[----:B------:R-:W-:-:S07]  /*2ce0*/  IMAD.U32 R7, RZ, RZ, UR7 ;  /* 0x00000007ff077e24 */ /* 0x000fce000f8e00ff */
.L_x_29:
[----:B------:R-:W-:Y:S05]  /*2cf0*/  @!P0 BRA `(.L_x_23) ;  /* 0x0000000000048947 */ /* 0x000fea0003800000 */
[----:B------:R-:W-:Y:S01]  /*2d00*/  BPT.TRAP 0x1 ;  /* 0x000000040000795c */ /* 0x000fe20000300000 */
.L_x_23:
[----:B------:R-:W2:Y:S01]  /*2d10*/  S2UR UR8, SR_CgaCtaId ;  /* 0x00000000000879c3 */ /* 0x000ea20000008800 */
[----:B------:R-:W-:Y:S01]  /*2d20*/  UMOV UR7, 0x400 ;  /* 0x0000040000077882 */ /* 0x000fe20000000000 */
[----:B01----:R-:W-:Y:S01]  /*2d30*/  IMAD.U32 R5, RZ, RZ, UR6 ;  /* 0x00000006ff057e24 */ /* 0x003fe2000f8e00ff */
[----:B------:R-:W-:Y:S01]  /*2d40*/  SHF.L.U32 R4, R7, 0x1f, RZ ;  /* 0x0000001f07047819 */ /* 0x000fe200000006ff */
[----:B--2---:R-:W-:-:S06]  /*2d50*/  ULEA UR7, UR8, UR7, 0x18 ;  /* 0x0000000708077291 */ /* 0x004fcc000f8ec03f */
[----:B------:R-:W-:-:S04]  /*2d60*/  IMAD.U32 R6, RZ, RZ, UR7 ;  /* 0x00000007ff067e24 */ /* 0x000fc8000f8e00ff */
[----:B------:R-:W-:-:S04]  /*2d70*/  IMAD R5, R5, 0x8, R6 ;  /* 0x0000000805057824 */ /* 0x000fc800078e0206 */
[----:B------:R0:W1:Y:S01]  /*2d80*/  SYNCS.PHASECHK.TRANS64.TRYWAIT P1, [R5+URZ], R4 ;  /* 0x00000004050075a7 */ /* 0x000062000802017f */
[----:B------:R-:W-:Y:S05]  /*2d90*/  @!P0 BRA `(.L_x_24) ;  /* 0x0000000000048947 */ /* 0x000fea0003800000 */
[----:B------:R-:W-:Y:S01]  /*2da0*/  BPT.TRAP 0x1 ;  /* 0x000000040000795c */ /* 0x000fe20000300000 */
.L_x_24:
[----:B-1----:R-:W-:Y:S05]  /*2db0*/  @P1 BRA `(.L_x_25) ;  /* 0x0000000000081947 */ /* 0x002fea0003800000 */
[----:B------:R-:W1:Y:S02]  /*2dc0*/  SYNCS.PHASECHK.TRANS64.TRYWAIT P1, [R5+URZ], R4 ;  /* 0x00000004050075a7 */ /* 0x000e64000802017f */
[----:B-1----:R-:W-:Y:S05]  /*2dd0*/  @!P1 BRA `(.L_x_26) ;  /* 0x000000ac000c9947 */ /* 0x002fea0003800000 */
.L_x_25:
[----:B------:R-:W-:Y:S01]  /*2de0*/  UIMAD UR8, UR6, 0xc00, UR4 ;  /* 0x00000c00060878a4 */ /* 0x000fe2000f8e0204 */
[----:B------:R-:W-:Y:S01]  /*2df0*/  WARPGROUP.ARRIVE ;  /* 0x00000000000079c5 */ /* 0x000fe20000000000 */
[----:B------:R-:W-:Y:S01]  /*2e00*/  UIMAD UR10, UR6, 0x280, UR5 ;  /* 0x00000280060a78a4 */ /* 0x000fe2000f8e0205 */
[----:B------:R-:W-:Y:S01]  /*2e10*/  UMOV UR9, 0x40000040 ;  /* 0x4000004000097882 */ /* 0x000fe20000000000 */
[----:B------:R-:W-:Y:S02]  /*2e20*/  UMOV UR11, 0x40000040 ;  /* 0x40000040000b7882 */ /* 0x000fe40000000000 */
[----:B------:R-:W-:Y:S01]  /*2e30*/  UIADD3 UR22, UR10, 0x80, URZ ;  /* 0x000000800a167890 */ /* 0x000fe2000fffe03f */
[----:B------:R-:W-:Y:S01]  /*2e40*/  UMOV UR20, UR8 ;  /* 0x0000000800147c82 */ /* 0x000fe20008000000 */
[----:B------:R-:W-:Y:S01]  /*2e50*/  UMOV UR21, UR9 ;  /* 0x0000000900157c82 */ /* 0x000fe20008000000 */
[----:B------:R-:W-:Y:S02]  /*2e60*/  UMOV UR23, 0x40000040 ;  /* 0x4000004000177882 */ /* 0x000fe40000000000 */
[----:B------:R-:W-:Y:S01]  /*2e70*/  IGMMA.64x16x32.S8.S8 R136, gdesc[UR8], R136, gsb0 ;  /* 0x00600000088879f1 */ /* 0x000fe20008041088 */
[----:B------:R-:W-:Y:S01]  /*2e80*/  UIADD3 UR18, UR10, 0x100, URZ ;  /* 0x000001000a127890 */ /* 0x000fe2000fffe03f */
[----:B------:R-:W-:Y:S01]  /*2e90*/  UMOV UR16, UR8 ;  /* 0x0000000800107c82 */ /* 0x000fe20008000000 */
[----:B------:R-:W-:Y:S01]  /*2ea0*/  UMOV UR17, UR9 ;  /* 0x0000000900117c82 */ /* 0x000fe20008000000 */
[----:B------:R-:W-:Y:S01]  /*2eb0*/  UMOV UR19, 0x40000040 ;  /* 0x4000004000137882 */ /* 0x000fe20000000000 */
        /* <DEDUP_REMOVED lines=11> */
[----:B------:R-:W-:Y:S01]  /*2f70*/  UIADD3 UR9, UR10, 0x2, URZ ;  /* 0x000000020a097890 */ /* 0x000fe2000fffe03f */
        /* <DEDUP_REMOVED lines=39> */
[----:B------:R-:W-:Y:S01]  /*31f0*/  UMOV UR31, UR11 ;  /* 0x0000000b001f7c82 */ /* 0x000fe20008000000 */
        /* <DEDUP_REMOVED lines=14> */
[----:B------:R-:W-:Y:S01]  /*32e0*/  UIADD3 UR30, UR10, 0x202, URZ ;  /* 0x000002020a1e7890 */ /* 0x000fe2000fffe03f */
[----:B------:R-:W-:Y:S01]  /*32f0*/  UMOV UR31, 0x40000040 ;  /* 0x40000040001f7882 */ /* 0x000fe20000000000 */
[----:B------:R-:W-:Y:S02]  /*3300*/  WARPGROUP.DEPBAR.LE gsb0, 0x0 ;  /* 0x00008000000079c5 */ /* 0x000fe40000010000 */
        /* <DEDUP_REMOVED lines=17> */
[----:B------:R-:W-:Y:S01]  /*3420*/  UMOV UR24, UR7 ;  /* 0x0000000700187c82 */ /* 0x000fe20008000000 */
[----:B------:R-:W-:Y:S01]  /*3430*/  UMOV UR25, 0x40000040 ;  /* 0x4000004000197882 */ /* 0x000fe20000000000 */
        /* <DEDUP_REMOVED lines=10> */
[----:B------:R-:W-:-:S02]  /*34e0*/  UIADD3 UR7, UR8, 0x402, URZ ;  /* 0x0000040208077890 */ /* 0x000fc4000fffe03f */
[----:B------:R-:W-:Y:S01]  /*34f0*/  UIADD3 UR9, UR10, 0x4, URZ ;  /* 0x000000040a097890 */ /* 0x000fe2000fffe03f */
        /* <DEDUP_REMOVED lines=158> */
[----:B------:R-:W-:Y:S01]  /*3ee0*/  UMOV UR21, UR17 ;  /* 0x0000001100157c82 */ /* 0x000fe20008000000 */
[----:B------:R-:W-:Y:S01]  /*3ef0*/  UMOV UR28, UR16 ;  /* 0x00000010001c7c82 */ /* 0x000fe20008000000 */
[----:B------:R-:W-:Y:S01]  /*3f00*/  UMOV UR29, UR17 ;  /* 0x00000011001d7c82 */ /* 0x000fe20008000000 */
[----:B------:R-:W-:Y:S02]  /*3f10*/  UIADD3 UR7, UR8, 0x406, URZ ;  /* 0x0000040608077890 */ /* 0x000fe4000fffe03f */
[----:B------:R-:W-:Y:S01]  /*3f20*/  UIADD3 UR8, UR8, 0x806, URZ ;  /* 0x0000080608087890 */ /* 0x000fe2000fffe03f */
[----:B------:R-:W-:-:S02]  /*3f30*/  WARPGROUP.DEPBAR.LE gsb0, 0x0 ;  /* 0x00008000000079c5 */ /* 0x000fc40000010000 */
        /* <DEDUP_REMOVED lines=80> */
[----:B------:R-:W-:Y:S01]  /*4440*/  BPT.TRAP 0x1 ;  /* 0x000000040000795c */ /* 0x000fe20000300000 */
.L_x_27:
[----:B------:R-:W-:-:S13]  /*4450*/  ISETP.NE.AND P1, PT, R22, RZ, PT ;  /* 0x000000ff1600720c */ /* 0x000fda0003f25270 */
[----:B01----:R-:W-:-:S04]  /*4460*/  @P1 IMAD R4, R3, 0x8, R6 ;  /* 0x0000000803041824 */ /* 0x003fc800078e0206 */
[----:B------:R-:W-:-:S05]  /*4470*/  @P1 VIADD R4, R4, 0x18 ;  /* 0x0000001804041836 */ /* 0x000fca0000000000 */
[----:B------:R-:W-:-:S04]  /*4480*/  @P1 PRMT R4, R23, 0x654, R4 ;  /* 0x0000065417041816 */ /* 0x000fc80000000004 */
[----:B------:R0:W-:Y:S01]  /*4490*/  @P1 SYNCS.ARRIVE.TRANS64.RED.A1T0 RZ, [R4+URZ], RZ ;  /* 0x000000ff04ff19a7 */ /* 0x0001e2000810043f */
[----:B------:R-:W-:-:S13]  /*44a0*/  ISETP.GT.U32.AND P1, PT, R19, 0x1, PT ;  /* 0x000000011300780c */ /* 0x000fda0003f24070 */
[----:B0-----:R-:W-:Y:S05]  /*44b0*/  @P1 BRA `(.L_x_28) ;  /* 0x0000000000041947 */ /* 0x001fea0003800000 */
[----:B------:R-:W-:Y:S01]  /*44c0*/  BPT.TRAP 0x1 ;  /* 0x000000040000795c */ /* 0x000fe20000300000 */
.L_x_28:
[----:B------:R-:W-:Y:S01]  /*44d0*/  UIADD3 UR6, UR6, 0x1, URZ ;  /* 0x0000000106067890 */ /* 0x000fe2000fffe03f */
[C---:B------:R-:W-:Y:S01]  /*44e0*/  ISETP.GT.AND P2, PT, R0.reuse, 0x1, PT ;  /* 0x000000010000780c */ /* 0x040fe20003f44270 */
[----:B------:R-:W-:Y:S02]  /*44f0*/  VIADD R3, R3, 0x1 ;  /* 0x0000000103037836 */ /* 0x000fe40000000000 */
[----:B------:R-:W-:Y:S01]  /*4500*/  UISETP.NE.AND UP0, UPT, UR6, 0x3, UPT ;  /* 0x000000030600788c */ /* 0x000fe2000bf05270 */
[----:B------:R-:W-:Y:S02]  /*4510*/  VIADD R0, R0, 0xffffffff ;  /* 0xffffffff00007836 */ /* 0x000fe40000000000 */
[C---:B------:R-:W-:Y:S01]  /*4520*/  ISETP.NE.AND P1, PT, R3.reuse, 0x3, PT ;  /* 0x000000030300780c */ /* 0x040fe20003f25270 */
[----:B------:R-:W-:Y:S02]  /*4530*/  USEL UR7, URZ, 0x1, UP0 ;  /* 0x000000013f077887 */ /* 0x000fe40008000000 */
[----:B------:R-:W-:Y:S01]  /*4540*/  USEL UR6, UR6, URZ, UP0 ;  /* 0x0000003f06067287 */ /* 0x000fe20008000000 */
[----:B------:R-:W-:-:S03]  /*4550*/  SEL R3, R3, RZ, P1 ;  /* 0x000000ff03037207 */ /* 0x000fc60000800000 */
[----:B------:R-:W-:Y:S01]  /*4560*/  LOP3.LUT R7, R7, UR7, RZ, 0x3c, !PT ;  /* 0x0000000707077c12 */ /* 0x000fe2000f8e3cff */
[----:B------:R-:W-:Y:S07]  /*4570*/  @P2 BRA `(.L_x_29) ;  /* 0xffffffe400dc2947 */ /* 0x000fee000383ffff */
.L_x_22:
[----:B------:R-:W2:Y:S02]  /*4580*/  LDC R0, c[0x0][0x28c] ;  /* 0x0000a300ff007b82 */ /* 0x000ea40000000800 */
[----:B--2---:R-:W-:-:S13]  /*4590*/  ISETP.GE.AND P1, PT, R0, 0x1, PT ;  /* 0x000000010000780c */ /* 0x004fda0003f26270 */
[----:B------:R-:W-:Y:S05]  /*45a0*/  @!P1 BRA `(.L_x_30) ;  /* 0x0000000000509947 */ /* 0x000fea0003800000 */
[----:B------:R-:W-:Y:S05]  /*45b0*/  @!P0 BRA `(.L_x_31) ;  /* 0x0000000000048947 */ /* 0x000fea0003800000 */
[----:B------:R-:W-:Y:S01]  /*45c0*/  BPT.TRAP 0x1 ;  /* 0x000000040000795c */ /* 0x000fe20000300000 */
.L_x_31:
[----:B------:R-:W-:Y:S01]  /*45d0*/  ISETP.NE.AND P0, PT, R22, RZ, PT ;  /* 0x000000ff1600720c */ /* 0x000fe20003f05270 */
[----:B------:R-:W-:Y:S01]  /*45e0*/  BSSY B0, `(.L_x_32) ;  /* 0x000000e000007945 */ /* 0x000fe20003800000 */
[----:B------:R-:W-:-:S11]  /*45f0*/  ISETP.GT.U32.AND P1, PT, R19, 0x1, PT ;  /* 0x000000011300780c */ /* 0x000fd60003f24070 */
[----:B------:R-:W-:Y:S05]  /*4600*/  @!P0 BRA `(.L_x_33) ;  /* 0x00000000002c8947 */ /* 0x000fea0003800000 */
[----:B------:R-:W-:-:S04]  /*4610*/  UISETP.LT.AND UP0, UPT, UR40, 0x1, UPT ;  /* 0x000000012800788c */ /* 0x000fc8000bf01270 */
[----:B------:R-:W-:-:S04]  /*4620*/  USEL UR6, UR40, 0x1, UP0 ;  /* 0x0000000128067887 */ /* 0x000fc80008000000 */
[----:B------:R-:W-:-:S04]  /*4630*/  UIADD3 UR6, UR39, UR40, -UR6 ;  /* 0x0000002827067290 */ /* 0x000fc8000fffe806 */
[----:B------:R-:W-:-:S04]  /*4640*/  UIMAD.WIDE.U32 UR4, UR6, -0x55555555, URZ ;  /* 0xaaaaaaab060478a5 */ /* 0x000fc8000f8e003f */
[----:B------:R-:W-:-:S04]  /*4650*/  USHF.R.U32.HI UR4, URZ, 0x1, UR5 ;  /* 0x000000013f047899 */ /* 0x000fc80008011605 */
[----:B------:R-:W-:-:S06]  /*4660*/  UIMAD UR6, UR4, -0x3, UR6 ;  /* 0xfffffffd040678a4 */ /* 0x000fcc000f8e0206 */
[----:B------:R-:W-:-:S04]  /*4670*/  IMAD.U32 R3, RZ, RZ, UR6 ;  /* 0x00000006ff037e24 */ /* 0x000fc8000f8e00ff */
[----:B------:R-:W-:-:S04]  /*4680*/  IMAD R0, R3, 0x8, R6 ;  /* 0x0000000803007824 */ /* 0x000fc800078e0206 */
[----:B------:R-:W-:-:S05]  /*4690*/  VIADD R0, R0, 0x18 ;  /* 0x0000001800007836 */ /* 0x000fca0000000000 */
[----:B------:R-:W-:-:S04]  /*46a0*/  PRMT R0, R23, 0x654, R0 ;  /* 0x0000065417007816 */ /* 0x000fc80000000000 */
[----:B------:R2:W-:Y:S03]  /*46b0*/  SYNCS.ARRIVE.TRANS64.RED.A1T0 RZ, [R0+URZ], RZ ;  /* 0x000000ff00ff79a7 */ /* 0x0005e6000810043f */
.L_x_33:
[----:B------:R-:W-:Y:S05]  /*46c0*/  BSYNC B0 ;  /* 0x0000000000007941 */ /* 0x000fea0003800000 */
.L_x_32:
[----:B------:R-:W-:Y:S05]  /*46d0*/  @P1 BRA `(.L_x_30) ;  /* 0x0000000000041947 */ /* 0x000fea0003800000 */
[----:B------:R-:W-:Y:S01]  /*46e0*/  BPT.TRAP 0x1 ;  /* 0x000000040000795c */ /* 0x000fe20000300000 */
.L_x_30:
[----:B------:R-:W3:Y:S01]  /*46f0*/  LDC R8, c[0x0][0x288] ;  /* 0x0000a200ff087b82 */ /* 0x000ee20000000800 */
[--C-:B--2---:R-:W-:Y:S01]  /*4700*/  SHF.R.U32.HI R0, RZ, 0x2, R18.reuse ;  /* 0x00000002ff007819 */ /* 0x104fe20000011612 */
[----:B------:R-:W-:Y:S01]  /*4710*/  IMAD R7, R154, 0x50, RZ ;  /* 0x000000509a077824 */ /* 0x000fe200078e02ff */
[----:B01----:R-:W-:Y:S01]  /*4720*/  SHF.R.U32.HI R5, RZ, 0x7, R18 ;  /* 0x00000007ff057819 */ /* 0x003fe20000011612 */
[----:B------:R-:W-:Y:S01]  /*4730*/  UIADD3 UR39, UR40, UR39, URZ ;  /* 0x0000002728277290 */ /* 0x000fe2000fffe03f */
[----:B------:R-:W-:Y:S01]  /*4740*/  LOP3.LUT R4, R18, 0x60, RZ, 0xc0, !PT ;  /* 0x0000006012047812 */ /* 0x000fe200078ec0ff */
[----:B------:R-:W-:Y:S01]  /*4750*/  IMAD R11, R155, 0x180, RZ ;  /* 0x000001809b0b7824 */ /* 0x000fe200078e02ff */
[----:B------:R-:W-:Y:S01]  /*4760*/  LOP3.LUT R3, R0, 0x7, RZ, 0xc0, !PT ;  /* 0x0000000700037812 */ /* 0x000fe200078ec0ff */
[----:B------:R-:W-:Y:S01]  /*4770*/  UISETP.GT.U32.AND UP0, UPT, UR39, 0x2, UPT ;  /* 0x000000022700788c */ /* 0x000fe2000bf04070 */
[----:B------:R-:W-:Y:S01]  /*4780*/  LOP3.LUT R0, R5, 0x1, RZ, 0xc0, !PT ;  /* 0x0000000105007812 */ /* 0x000fe200078ec0ff */
[C---:B------:R-:W-:Y:S01]  /*4790*/  IMAD.SHL.U32 R158, R18.reuse, 0x2, RZ ;  /* 0x00000002129e7824 */ /* 0x040fe200078e00ff */
[----:B------:R-:W-:Y:S01]  /*47a0*/  SHF.R.U32.HI R6, RZ, 0x1, R4 ;  /* 0x00000001ff067819 */ /* 0x000fe20000011604 */
[----:B------:R-:W-:Y:S01]  /*47b0*/  ULDC UR7, c[0x0][0x284] ;  /* 0x0000a10000077ab9 */ /* 0x000fe20000000800 */
[----:B------:R-:W-:Y:S01]  /*47c0*/  LOP3.LUT R4, R18, 0x3, RZ, 0xc0, !PT ;  /* 0x0000000312047812 */ /* 0x000fe200078ec0ff */
[----:B------:R-:W-:Y:S01]  /*47d0*/  IMAD.SHL.U32 R10, R0, 0x40, RZ ;  /* 0x00000040000a7824 */ /* 0x000fe200078e00ff */
[--C-:B------:R-:W-:Y:S01]  /*47e0*/  IADD3 R5, RZ, -R6, -R3.reuse ;  /* 0x80000006ff057210 */ /* 0x100fe20007ffe803 */
[----:B------:R-:W-:Y:S01]  /*47f0*/  UISETP.LT.U32.AND UP0, UPT, UR40, 0x3, UP0 ;  /* 0x000000032800788c */ /* 0x000fe20008701070 */
[----:B------:R-:W-:Y:S01]  /*4800*/  SHF.R.S32.HI R20, RZ, 0x1f, R144 ;  /* 0x0000001fff147819 */ /* 0x000fe20000011490 */
[----:B------:R-:W-:Y:S01]  /*4810*/  UISETP.GE.U32.AND UP1, UPT, UR40, 0x3, UPT ;  /* 0x000000032800788c */ /* 0x000fe2000bf26070 */
[C---:B------:R-:W-:Y:S01]  /*4820*/  LOP3.LUT R158, R7.reuse, 0x6, R158, 0xf8, !PT ;  /* 0x00000006079e7812 */ /* 0x040fe200078ef89e */
[----:B------:R-:W-:Y:S01]  /*4830*/  ULDC.64 UR8, c[0x0][0x5d0] ;  /* 0x0001740000087ab9 */ /* 0x000fe20000000a00 */
[----:B------:R-:W-:Y:S01]  /*4840*/  LOP3.LUT R3, R10, 0x40, R3, 0xe2, !PT ;  /* 0x000000400a037812 */ /* 0x000fe200078ee203 */
[----:B------:R-:W-:Y:S01]  /*4850*/  UIMAD.WIDE.U32 UR4, UR39, -0x55555555, URZ ;  /* 0xaaaaaaab270478a5 */ /* 0x000fe2000f8e003f */
[----:B------:R-:W-:Y:S01]  /*4860*/  IMAD R0, R0, -0x40, R5 ;  /* 0xffffffc000007824 */ /* 0x000fe200078e0205 */
[----:B---3--:R-:W-:Y:S01]  /*4870*/  ISETP.GE.AND P0, PT, R7, R8, PT ;  /* 0x000000080700720c */ /* 0x008fe20003f06270 */
[----:B------:R-:W-:Y:S01]  /*4880*/  USEL UR6, URZ, 0x1, !UP0 ;  /* 0x000000013f067887 */ /* 0x000fe2000c000000 */
[----:B------:R-:W-:Y:S01]  /*4890*/  IMAD R10, R4, -0x2, R8 ;  /* 0xfffffffe040a7824 */ /* 0x000fe200078e0208 */
[----:B------:R-:W-:Y:S01]  /*48a0*/  SHF.R.S32.HI R159, RZ, 0x1f, R158 ;  /* 0x0000001fff9f7819 */ /* 0x000fe2000001149e */
[----:B------:R-:W-:Y:S01]  /*48b0*/  IMAD R5, R20, UR8, RZ ;  /* 0x0000000814057c24 */ /* 0x000fe2000f8e02ff */
[----:B------:R-:W-:Y:S01]  /*48c0*/  ISETP.GE.OR P0, PT, R11, UR7, P0 ;  /* 0x000000070b007c0c */ /* 0x000fe20008706670 */
[----:B------:R-:W-:Y:S01]  /*48d0*/  IMAD.WIDE R8, R155, 0x180, RZ ;  /* 0x000001809b087825 */ /* 0x000fe200078e02ff */
[----:B------:R-:W-:-:S02]  /*48e0*/  USHF.R.U32.HI UR4, URZ, 0x1, UR5 ;  /* 0x000000013f047899 */ /* 0x000fc40008011605 */
[----:B------:R-:W-:Y:S01]  /*48f0*/  ULOP3.LUT UR38, UR38, UR6, URZ, 0x3c, !UPT ;  /* 0x0000000626267292 */ /* 0x000fe2000f8e3c3f */
[----:B------:R-:W-:Y:S01]  /*4900*/  IMAD R13, R144, UR9, R5 ;  /* 0x00000009900d7c24 */ /* 0x000fe2000f8e0205 */
[----:B------:R-:W-:Y:S01]  /*4910*/  LOP3.LUT R165, R8, R3, R6, 0xfe, !PT ;  /* 0x0000000308a57212 */ /* 0x000fe200078efe06 */
[----:B------:R-:W-:Y:S01]  /*4920*/  IMAD.WIDE.U32 R4, R144, UR8, R158 ;  /* 0x0000000890047c25 */ /* 0x000fe2000f8e009e */
[----:B------:R-:W-:Y:S01]  /*4930*/  UIMAD UR39, UR4, -0x3, UR39 ;  /* 0xfffffffd042778a4 */ /* 0x000fe2000f8e0227 */
[----:B------:R-:W-:Y:S01]  /*4940*/  IADD3 R3, -R11, UR7, R0 ;  /* 0x000000070b037c10 */ /* 0x000fe2000fffe100 */
[----:B------:R-:W-:Y:S01]  /*4950*/  @UP1 ULOP3.LUT UR38, UR38, 0x1, UR4, 0x78, !UPT ;  /* 0x0000000126261892 */ /* 0x000fe2000f8e7804 */
[----:B------:R-:W-:Y:S02]  /*4960*/  IMAD.IADD R5, R5, 0x1, R13 ;  /* 0x0000000105057824 */ /* 0x000fe400078e020d */
[----:B------:R-:W-:Y:S02]  /*4970*/  IMAD.IADD R0, R10, 0x1, -R7 ;  /* 0x000000010a007824 */ /* 0x000fe400078e0a07 */
[----:B------:R-:W-:Y:S01]  /*4980*/  IMAD.MOV.U32 R155, RZ, RZ, -0x1 ;  /* 0xffffffffff9b7424 */ /* 0x000fe200078e00ff */
[----:B------:R-:W-:Y:S06]  /*4990*/  @P0 BRA `(.L_x_34) ;  /* 0x0000007400180947 */ /* 0x000fec0003800000 */
[----:B------:R-:W0:Y:S01]  /*49a0*/  LDC.64 R178, c[0x0][0x5c8] ;  /* 0x00017200ffb27b82 */ /* 0x000e220000000a00 */
[----:B-----5:R-:W-:Y:S01]  /*49b0*/  ISETP.NE.AND P0, PT, R152, RZ, PT ;  /* 0x000000ff9800720c */ /* 0x020fe20003f05270 */
[----:B------:R-:W-:Y:S01]  /*49c0*/  BSSY B0, `(.L_x_34) ;  /* 0x0000743000007945 */ /* 0x000fe20003800000 */
[-C--:B0-----:R-:W-:Y:S02]  /*49d0*/  IMAD R6, R9, R178.reuse, RZ ;  /* 0x000000b209067224 */ /* 0x081fe400078e02ff */
[----:B------:R-:W-:-:S04]  /*49e0*/  IMAD.WIDE.U32 R14, R165, R178, R4 ;  /* 0x000000b2a50e7225 */ /* 0x000fc800078e0004 */
[----:B------:R-:W-:-:S04]  /*49f0*/  IMAD R5, R165, R179, R6 ;  /* 0x000000b3a5057224 */ /* 0x000fc800078e0206 */
[----:B------:R-:W-:Y:S01]  /*4a00*/  IMAD.IADD R11, R15, 0x1, R5 ;  /* 0x000000010f0b7824 */ /* 0x000fe200078e0205 */
[----:B------:R-:W-:Y:S06]  /*4a10*/  @!P0 BRA `(.L_x_35) ;  /* 0x0000005000448947 */ /* 0x000fec0003800000 */
[----:B------:R-:W0:Y:S01]  /*4a20*/  LDC.64 R12, c[0x0][0x5b0] ;  /* 0x00016c00ff0c7b82 */ /* 0x000e220000000a00 */
[----:B------:R-:W-:Y:S01]  /*4a30*/  ULDC.64 UR4, c[0x0][0x5b8] ;  /* 0x00016e0000047ab9 */ /* 0x000fe20000000a00 */
[----:B------:R-:W-:Y:S01]  /*4a40*/  ISETP.GE.AND P2, PT, R3, 0x1, PT ;  /* 0x000000010300780c */ /* 0x000fe20003f46270 */
[----:B------:R-:W-:Y:S01]  /*4a50*/  IMAD R5, R20, UR4, RZ ;  /* 0x0000000414057c24 */ /* 0x000fe2000f8e02ff */
[C---:B------:R-:W-:Y:S01]  /*4a60*/  IADD3 R167, P1, R165.reuse, 0x80, RZ ;  /* 0x00000080a5a77810 */ /* 0x040fe20007f3e0ff */
[----:B------:R-:W-:Y:S01]  /*4a70*/  IMAD.WIDE.U32 R158, R144, UR4, R158 ;  /* 0x00000004909e7c25 */ /* 0x000fe2000f8e009e */
[----:B------:R-:W-:Y:S01]  /*4a80*/  ISETP.LT.OR P4, PT, R0, 0x1, !P2 ;  /* 0x000000010000780c */ /* 0x000fe20005781670 */
[----:B------:R-:W-:Y:S01]  /*4a90*/  BSSY B1, `(.L_x_36) ;  /* 0x0000010000017945 */ /* 0x000fe20003800000 */
[----:B------:R-:W1:Y:S01]  /*4aa0*/  LDC.64 R6, c[0x0][0x5a8] ;  /* 0x00016a00ff067b82 */ /* 0x000e620000000a00 */
[----:B------:R-:W-:Y:S01]  /*4ab0*/  IMAD R5, R144, UR5, R5 ;  /* 0x0000000590057c24 */ /* 0x000fe2000f8e0205 */
[----:B------:R-:W-:Y:S01]  /*4ac0*/  IADD3 R157, P3, R165, 0x100, RZ ;  /* 0x00000100a59d7810 */ /* 0x000fe20007f7e0ff */
[----:B------:R-:W-:-:S02]  /*4ad0*/  IMAD.MOV.U32 R20, RZ, RZ, R158 ;  /* 0x000000ffff147224 */ /* 0x000fc400078e009e */
[----:B------:R-:W-:Y:S02]  /*4ae0*/  IMAD.IADD R21, R159, 0x1, R5 ;  /* 0x000000019f157824 */ /* 0x000fe400078e0205 */
[----:B------:R-:W-:Y:S02]  /*4af0*/  IMAD.X R169, RZ, RZ, R9, P1 ;  /* 0x000000ffffa97224 */ /* 0x000fe400008e0609 */
[-C--:B0-----:R-:W-:Y:S01]  /*4b00*/  IMAD R10, R9, R12.reuse, RZ ;  /* 0x0000000c090a7224 */ /* 0x081fe200078e02ff */
[----:B------:R-:W-:Y:S01]  /*4b10*/  SHF.L.U64.HI R161, R12, 0x3, R13 ;  /* 0x000000030ca17819 */ /* 0x000fe2000001020d */
[----:B------:R-:W-:-:S04]  /*4b20*/  IMAD.WIDE.U32 R4, R165, R12, R20 ;  /* 0x0000000ca5047225 */ /* 0x000fc800078e0014 */
[----:B------:R-:W-:Y:S01]  /*4b30*/  IMAD R163, R165, R13, R10 ;  /* 0x0000000da5a37224 */ /* 0x000fe200078e020a */
[----:B-1----:R-:W-:Y:S01]  /*4b40*/  IADD3 R4, P0, R4, R6, RZ ;  /* 0x0000000604047210 */ /* 0x002fe20007f1e0ff */
[----:B------:R-:W-:-:S03]  /*4b50*/  IMAD.SHL.U32 R160, R12, 0x8, RZ ;  /* 0x000000080ca07824 */ /* 0x000fc600078e00ff */
[----:B------:R-:W-:Y:S01]  /*4b60*/  IADD3.X R5, R7, R5, R163, P0, !PT ;  /* 0x0000000507057210 */ /* 0x000fe200007fe4a3 */
[----:B------:R-:W-:Y:S08]  /*4b70*/  @P4 BRA `(.L_x_37) ;  /* 0x0000000000044947 */ /* 0x000ff00003800000 */
[----:B------:R0:W5:Y:S02]  /*4b80*/  LDG.E.U8 R145, desc[UR36][R4.64] ;  /* 0x0000002404917981 */ /* 0x000164000c1e1100 */
.L_x_37:
[----:B------:R-:W-:Y:S05]  /*4b90*/  BSYNC B1 ;  /* 0x0000000000017941 */ /* 0x000fea0003800000 */
.L_x_36:
[----:B------:R-:W-:Y:S01]  /*4ba0*/  ULDC.64 UR4, c[0x0][0x5c0] ;  /* 0x0001700000047ab9 */ /* 0x000fe20000000a00 */
[----:B------:R-:W-:Y:S01]  /*4bb0*/  ISETP.GE.AND P1, PT, R3, 0x89, PT ;  /* 0x000000890300780c */ /* 0x000fe20003f26270 */
[----:B------:R-:W-:Y:S01]  /*4bc0*/  IMAD.X R159, RZ, RZ, R9, P3 ;  /* 0x000000ffff9f7224 */ /* 0x000fe200018e0609 */
[----:B------:R-:W-:Y:S01]  /*4bd0*/  IADD3 R14, P0, R14, UR4, RZ ;  /* 0x000000040e0e7c10 */ /* 0x000fe2000ff1e0ff */
[-C--:B------:R-:W-:Y:S01]  /*4be0*/  IMAD R10, R169, R12.reuse, RZ ;  /* 0x0000000ca90a7224 */ /* 0x080fe200078e02ff */
[----:B------:R-:W-:Y:S01]  /*4bf0*/  ISETP.LT.OR P3, PT, R0, 0xa, !P1 ;  /* 0x0000000a0000780c */ /* 0x000fe20004f61670 */
[----:B------:R-:W-:Y:S01]  /*4c00*/  IMAD.WIDE.U32 R8, R165, R12, R160 ;  /* 0x0000000ca5087225 */ /* 0x000fe200078e00a0 */
[----:B------:R-:W-:Y:S01]  /*4c10*/  IADD3.X R15, R11, UR5, RZ, P0, !PT ;  /* 0x000000050b0f7c10 */ /* 0x000fe200087fe4ff */
[----:B------:R-:W-:Y:S01]  /*4c20*/  BSSY B1, `(.L_x_38) ;  /* 0x000001e000017945 */ /* 0x000fe20003800000 */
[----:B-----5:R-:W-:Y:S01]  /*4c30*/  LOP3.LUT R144, R145, 0xffff, RZ, 0xc0, !PT ;  /* 0x0000ffff91907812 */ /* 0x020fe200078ec0ff */
[----:B------:R-:W-:Y:S01]  /*4c40*/  IMAD R165, R167, R13, R10 ;  /* 0x0000000da7a57224 */ /* 0x000fe200078e020a */
[----:B------:R-:W-:Y:S01]  /*4c50*/  IADD3 R8, P0, P5, R158, R6, R8 ;  /* 0x000000069e087210 */ /* 0x000fe20007d1e008 */
[----:B------:R-:W-:Y:S01]  /*4c60*/  IMAD.IADD R9, R163, 0x1, R9 ;  /* 0x00000001a3097824 */ /* 0x000fe200078e0209 */
[----:B------:R-:W-:Y:S01]  /*4c70*/  PRMT R144, R144, 0x8880, RZ ;  /* 0x0000888090907816 */ /* 0x000fe200000000ff */
[----:B------:R-:W-:-:S03]  /*4c80*/  IMAD.WIDE.U32 R10, R167, R12, R160 ;  /* 0x0000000ca70a7225 */ /* 0x000fc600078e00a0 */
[-C--:B------:R-:W-:Y:S01]  /*4c90*/  IADD3.X R9, R21, R7.reuse, R9, P0, P5 ;  /* 0x0000000715097210 */ /* 0x080fe200007ea409 */
[----:B------:R-:W-:Y:S01]  /*4ca0*/  IMAD.IADD R11, R165, 0x1, R11 ;  /* 0x00000001a50b7824 */ /* 0x000fe200078e020b */
[----:B------:R-:W-:Y:S01]  /*4cb0*/  IADD3 R10, P0, P5, R158, R6, R10 ;  /* 0x000000069e0a7210 */ /* 0x000fe20007d1e00a */
[-C--:B------:R-:W-:Y:S02]  /*4cc0*/  IMAD R154, R159, R12.reuse, RZ ;  /* 0x0000000c9f9a7224 */ /* 0x080fe400078e02ff */
[----:B------:R-:W-:Y:S01]  /*4cd0*/  IMAD.WIDE.U32 R162, R157, R12, R160 ;  /* 0x0000000c9da27225 */ /* 0x000fe200078e00a0 */
[----:B------:R-:W-:Y:S02]  /*4ce0*/  IADD3.X R11, R21, R7, R11, P0, P5 ;  /* 0x00000007150b7210 */ /* 0x000fe400007ea40b */
[----:B------:R-:W-:Y:S01]  /*4cf0*/  @!P3 IADD3 R160, P0, P5, R147, R14, R148 ;  /* 0x0000000e93a0b210 */ /* 0x000fe20007d1e094 */
[----:B------:R-:W-:Y:S02]  /*4d00*/  IMAD R154, R157, R13, R154 ;  /* 0x0000000d9d9a7224 */ /* 0x000fe400078e029a */
[----:B------:R-:W-:Y:S01]  /*4d10*/  IMAD.MOV.U32 R13, RZ, RZ, R144 ;  /* 0x000000ffff0d7224 */ /* 0x000fe200078e0090 */
[----:B------:R-:W-:Y:S01]  /*4d20*/  @!P3 IADD3.X R161, R150, R15, R151, P0, P5 ;  /* 0x0000000f96a1b210 */ /* 0x000fe200007ea497 */
[----:B------:R-:W-:Y:S01]  /*4d30*/  IMAD.IADD R159, R154, 0x1, R163 ;  /* 0x000000019a9f7824 */ /* 0x000fe200078e02a3 */
[----:B------:R-:W-:Y:S01]  /*4d40*/  IADD3 R158, P0, P5, R158, R6, R162 ;  /* 0x000000069e9e7210 */ /* 0x000fe20007d1e0a2 */
[----:B------:R-:W-:-:S03]  /*4d50*/  IMAD R144, R13, R152, RZ ;  /* 0x000000980d907224 */ /* 0x000fc600078e02ff */
[----:B------:R-:W-:Y:S01]  /*4d60*/  IADD3.X R159, R21, R7, R159, P0, P5 ;  /* 0x00000007159f7210 */ /* 0x000fe200007ea49f */
[----:B------:R-:W-:Y:S01]  /*4d70*/  @!P4 IMAD R13, R136, R153, R144 ;  /* 0x00000099880dc224 */ /* 0x000fe200078e0290 */
[C---:B------:R-:W-:Y:S02]  /*4d80*/  ISETP.LT.OR P5, PT, R0.reuse, 0x2, !P2 ;  /* 0x000000020000780c */ /* 0x040fe400057a1670 */
[----:B------:R-:W-:Y:S02]  /*4d90*/  ISETP.GE.AND P0, PT, R3, 0x9, PT ;  /* 0x000000090300780c */ /* 0x000fe40003f06270 */
[----:B------:R1:W-:Y:S02]  /*4da0*/  @!P4 STG.E.U8 desc[UR36][R14.64], R13 ;  /* 0x0000000d0e00c986 */ /* 0x0003e4000c101124 */
[----:B------:R-:W-:-:S07]  /*4db0*/  ISETP.LT.OR P4, PT, R0, 0x1, !P0 ;  /* 0x000000010000780c */ /* 0x000fce0004781670 */
[----:B------:R-:W-:Y:S06]  /*4dc0*/  @P5 BRA `(.L_x_39) ;  /* 0x00000000000c5947 */ /* 0x000fec0003800000 */
[----:B------:R-:W1:Y:S02]  /*4dd0*/  LDG.E.U8 R145, desc[UR36][R4.64+0x1] ;  /* 0x0000012404917981 */ /* 0x000e64000c1e1100 */
[----:B-1----:R-:W-:-:S05]  /*4de0*/  PRMT R13, R145, 0x8880, RZ ;  /* 0x00008880910d7816 */ /* 0x002fca00000000ff */
[----:B------:R-:W-:-:S07]  /*4df0*/  IMAD R144, R13, R152, RZ ;  /* 0x000000980d907224 */ /* 0x000fce00078e02ff */
.L_x_39:
[----:B------:R-:W-:Y:S05]  /*4e00*/  BSYNC B1 ;  /* 0x0000000000017941 */ /* 0x000fea0003800000 */
.L_x_38:
[----:B-1----:R-:W-:Y:S01]  /*4e10*/  @!P5 IMAD R13, R137, R153, R144 ;  /* 0x00000099890dd224 */ /* 0x002fe200078e0290 */
[----:B------:R-:W-:Y:S04]  /*4e20*/  BSSY B1, `(.L_x_40) ;  /* 0x0000009000017945 */ /* 0x000fe80003800000 */
[----:B------:R1:W-:Y:S01]  /*4e30*/  @!P5 STG.E.U8 desc[UR36][R14.64+0x1], R13 ;  /* 0x0000010d0e00d986 */ /* 0x0003e2000c101124 */
[----:B------:R-:W-:-:S05]  /*4e40*/  @!P4 IADD3 R136, P5, R14, R147, RZ ;  /* 0x000000930e88c210 */ /* 0x000fca0007fbe0ff */
[----:B------:R-:W-:Y:S01]  /*4e50*/  @!P4 IMAD.X R137, R15, 0x1, R150, P5 ;  /* 0x000000010f89c824 */ /* 0x000fe200028e0696 */
[----:B------:R-:W-:Y:S01]  /*4e60*/  ISETP.LT.OR P5, PT, R0, 0x2, !P0 ;  /* 0x000000020000780c */ /* 0x000fe200047a1670 */
[----:B------:R-:W-:-:S12]  /*4e70*/  @P4 BRA `(.L_x_41) ;  /* 0x00000000000c4947 */ /* 0x000fd80003800000 */
[----:B------:R-:W1:Y:S02]  /*4e80*/  LDG.E.U8 R145, desc[UR36][R8.64] ;  /* 0x0000002408917981 */ /* 0x000e64000c1e1100 */
[----:B-1----:R-:W-:-:S05]  /*4e90*/  PRMT R13, R145, 0x8880, RZ ;  /* 0x00008880910d7816 */ /* 0x002fca00000000ff */
[----:B------:R-:W-:-:S07]  /*4ea0*/  IMAD R144, R13, R152, RZ ;  /* 0x000000980d907224 */ /* 0x000fce00078e02ff */
.L_x_41:
[----:B------:R-:W-:Y:S05]  /*4eb0*/  BSYNC B1 ;  /* 0x0000000000017941 */ /* 0x000fea0003800000 */
.L_x_40:
        /* <DEDUP_REMOVED lines=10> */
.L_x_43:
[----:B------:R-:W-:Y:S05]  /*4f60*/  BSYNC B1 ;  /* 0x0000000000017941 */ /* 0x000fea0003800000 */
.L_x_42:
[----:B------:R-:W-:Y:S01]  /*4f70*/  @!P5 IMAD R139, R139, R153, R144 ;  /* 0x000000998b8bd224 */ /* 0x000fe200078e0290 */
[----:B------:R-:W-:Y:S04]  /*4f80*/  BSSY B1, `(.L_x_44) ;  /* 0x0000006000017945 */ /* 0x000fe80003800000 */
[----:B------:R2:W-:Y:S01]  /*4f90*/  @!P5 STG.E.U8 desc[UR36][R162.64+0x1], R139 ;  /* 0x0000018ba200d986 */ /* 0x0005e2000c101124 */
[----:B------:R-:W-:Y:S05]  /*4fa0*/  @P4 BRA `(.L_x_45) ;  /* 0x00000000000c4947 */ /* 0x000fea0003800000 */
[----:B------:R-:W1:Y:S02]  /*4fb0*/  LDG.E.U8 R145, desc[UR36][R4.64+0x8] ;  /* 0x0000082404917981 */ /* 0x000e64000c1e1100 */
[----:B-1----:R-:W-:-:S05]  /*4fc0*/  PRMT R13, R145, 0x8880, RZ ;  /* 0x00008880910d7816 */ /* 0x002fca00000000ff */
[----:B------:R-:W-:-:S07]  /*4fd0*/  IMAD R144, R13, R152, RZ ;  /* 0x000000980d907224 */ /* 0x000fce00078e02ff */
.L_x_45:
[----:B------:R-:W-:Y:S05]  /*4fe0*/  BSYNC B1 ;  /* 0x0000000000017941 */ /* 0x000fea0003800000 */
.L_x_44:
[----:B-1----:R-:W-:Y:S01]  /*4ff0*/  @!P4 IMAD R13, R140, R153, R144 ;  /* 0x000000998c0dc224 */ /* 0x002fe200078e0290 */
[----:B------:R-:W-:Y:S01]  /*5000*/  BSSY B1, `(.L_x_46) ;  /* 0x0000008000017945 */ /* 0x000fe20003800000 */
[----:B------:R-:W-:-:S03]  /*5010*/  ISETP.LT.OR P5, PT, R0, 0x9, !P0 ;  /* 0x000000090000780c */ /* 0x000fc600047a1670 */
[----:B------:R1:W-:Y:S01]  /*5020*/  @!P4 STG.E.U8 desc[UR36][R14.64+0x8], R13 ;  /* 0x0000080d0e00c986 */ /* 0x0003e2000c101124 */
[----:B------:R-:W-:-:S13]  /*5030*/  ISETP.LT.OR P4, PT, R0, 0xa, !P2 ;  /* 0x0000000a0000780c */ /* 0x000fda0005781670 */
[----:B-1----:R-:W-:Y:S05]  /*5040*/  @P4 BRA `(.L_x_47) ;  /* 0x00000000000c4947 */ /* 0x002fea0003800000 */
[----:B------:R-:W3:Y:S02]  /*5050*/  LDG.E.U8 R145, desc[UR36][R4.64+0x9] ;  /* 0x0000092404917981 */ /* 0x000ee4000c1e1100 */
[----:B---3--:R-:W-:-:S05]  /*5060*/  PRMT R13, R145, 0x8880, RZ ;  /* 0x00008880910d7816 */ /* 0x008fca00000000ff */
[----:B------:R-:W-:-:S07]  /*5070*/  IMAD R144, R13, R152, RZ ;  /* 0x000000980d907224 */ /* 0x000fce00078e02ff */
.L_x_47:
[----:B------:R-:W-:Y:S05]  /*5080*/  BSYNC B1 ;  /* 0x0000000000017941 */ /* 0x000fea0003800000 */
.L_x_46:
[----:B------:R-:W-:Y:S01]  /*5090*/  @!P4 IMAD R13, R141, R153, R144 ;  /* 0x000000998d0dc224 */ /* 0x000fe200078e0290 */
        /* <DEDUP_REMOVED lines=9> */
.L_x_49:
[----:B------:R-:W-:Y:S05]  /*5130*/  BSYNC B1 ;  /* 0x0000000000017941 */ /* 0x000fea0003800000 */
.L_x_48:
[----:B-1----:R-:W-:Y:S01]  /*5140*/  @!P5 IMAD R13, R142, R153, R144 ;  /* 0x000000998e0dd224 */ /* 0x002fe200078e0290 */
[----:B------:R-:W-:Y:S01]  /*5150*/  BSSY B1, `(.L_x_50) ;  /* 0x000000a000017945 */ /* 0x000fe20003800000 */
[----:B--2---:R-:W-:-:S03]  /*5160*/  IMAD.WIDE.U32 R138, R167, R12, R20 ;  /* 0x0000000ca78a7225 */ /* 0x004fc600078e0014 */
[----:B------:R1:W-:Y:S01]  /*5170*/  @!P5 STG.E.U8 desc[UR36][R140.64+0x8], R13 ;  /* 0x0000080d8c00d986 */ /* 0x0003e2000c101124 */
[----:B------:R-:W-:-:S05]  /*5180*/  @!P4 IADD3 R162, P5, R14, R147, RZ ;  /* 0x000000930ea2c210 */ /* 0x000fca0007fbe0ff */
[----:B------:R-:W-:Y:S01]  /*5190*/  @!P4 IMAD.X R163, R15, 0x1, R150, P5 ;  /* 0x000000010fa3c824 */ /* 0x000fe200028e0696 */
[----:B------:R-:W-:Y:S01]  /*51a0*/  IADD3 R136, P5, R138, R6, RZ ;  /* 0x000000068a887210 */ /* 0x000fe20007fbe0ff */
[----:B------:R-:W-:-:S12]  /*51b0*/  @P4 BRA `(.L_x_51) ;  /* 0x00000000000c4947 */ /* 0x000fd80003800000 */
[----:B------:R-:W1:Y:S02]  /*51c0*/  LDG.E.U8 R145, desc[UR36][R8.64+0x9] ;  /* 0x0000092408917981 */ /* 0x000e64000c1e1100 */
[----:B-1----:R-:W-:-:S05]  /*51d0*/  PRMT R13, R145, 0x8880, RZ ;  /* 0x00008880910d7816 */ /* 0x002fca00000000ff */
[----:B------:R-:W-:-:S07]  /*51e0*/  IMAD R144, R13, R152, RZ ;  /* 0x000000980d907224 */ /* 0x000fce00078e02ff */
.L_x_51:
[----:B------:R-:W-:Y:S05]  /*51f0*/  BSYNC B1 ;  /* 0x0000000000017941 */ /* 0x000fea0003800000 */
.L_x_50:
[----:B------:R-:W-:Y:S01]  /*5200*/  @!P4 IMAD R143, R143, R153, R144 ;  /* 0x000000998f8fc224 */ /* 0x000fe200078e0290 */
[----:B------:R-:W-:Y:S01]  /*5210*/  ISETP.GE.AND P6, PT, R3, 0x81, PT ;  /* 0x000000810300780c */ /* 0x000fe20003fc6270 */
[----:B------:R-:W-:Y:S01]  /*5220*/  BSSY B1, `(.L_x_52) ;  /* 0x000000c000017945 */ /* 0x000fe20003800000 */
[----:B------:R-:W-:Y:S02]  /*5230*/  IADD3.X R137, R7, R139, R165, P5, !PT ;  /* 0x0000008b07897210 */ /* 0x000fe40002ffe4a5 */
[----:B------:R2:W-:Y:S01]  /*5240*/  @!P4 STG.E.U8 desc[UR36][R162.64+0x9], R143 ;  /* 0x0000098fa200c986 */ /* 0x0005e2000c101124 */
[----:B------:R-:W-:Y:S02]  /*5250*/  IADD3 R138, P4, R14, R148, RZ ;  /* 0x000000940e8a7210 */ /* 0x000fe40007f9e0ff */
[----:B------:R-:W-:-:S03]  /*5260*/  LOP3.LUT R156, R156, 0xfffffffb, RZ, 0xc0, !PT ;  /* 0xfffffffb9c9c7812 */ /* 0x000fc600078ec0ff */
[----:B------:R-:W-:Y:S01]  /*5270*/  IMAD.X R139, R15, 0x1, R151, P4 ;  /* 0x000000010f8b7824 */ /* 0x000fe200020e0697 */
[----:B------:R-:W-:Y:S02]  /*5280*/  ISETP.LT.OR P4, PT, R0, 0x1, !P6 ;  /* 0x000000010000780c */ /* 0x000fe40007781670 */
[----:B------:R-:W-:-:S11]  /*5290*/  @P6 LOP3.LUT R156, R156, 0x4, RZ, 0xfc, !PT ;  /* 0x000000049c9c6812 */ /* 0x000fd600078efcff */
[----:B--2---:R-:W-:Y:S05]  /*52a0*/  @P4 BRA `(.L_x_53) ;  /* 0x00000000000c4947 */ /* 0x004fea0003800000 */
[----:B------:R-:W1:Y:S02]  /*52b0*/  LDG.E.U8 R145, desc[UR36][R136.64] ;  /* 0x0000002488917981 */ /* 0x000e64000c1e1100 */
[----:B-1----:R-:W-:-:S05]  /*52c0*/  PRMT R13, R145, 0x8880, RZ ;  /* 0x00008880910d7816 */ /* 0x002fca00000000ff */
[----:B------:R-:W-:-:S07]  /*52d0*/  IMAD R144, R13, R152, RZ ;  /* 0x000000980d907224 */ /* 0x000fce00078e02ff */
.L_x_53:
[----:B------:R-:W-:Y:S05]  /*52e0*/  BSYNC B1 ;  /* 0x0000000000017941 */ /* 0x000fea0003800000 */
.L_x_52:
[----:B-1----:R-:W-:Y:S01]  /*52f0*/  @!P4 IMAD R13, R128, R153, R144 ;  /* 0x00000099800dc224 */ /* 0x002fe200078e0290 */
[----:B------:R-:W-:Y:S04]  /*5300*/  BSSY B1, `(.L_x_54) ;  /* 0x0000007000017945 */ /* 0x000fe80003800000 */
[----:B------:R1:W-:Y:S01]  /*5310*/  @!P4 STG.E.U8 desc[UR36][R138.64], R13 ;  /* 0x0000000d8a00c986 */ /* 0x0003e2000c101124 */
[----:B------:R-:W-:-:S13]  /*5320*/  ISETP.LT.OR P4, PT, R0, 0x2, !P6 ;  /* 0x000000020000780c */ /* 0x000fda0007781670 */
[----:B-1----:R-:W-:Y:S05]  /*5330*/  @P4 BRA `(.L_x_55) ;  /* 0x00000000000c4947 */ /* 0x002fea0003800000 */
[----:B------:R-:W2:Y:S02]  /*5340*/  LDG.E.U8 R145, desc[UR36][R136.64+0x1] ;  /* 0x0000012488917981 */ /* 0x000ea4000c1e1100 */
[----:B--2---:R-:W-:-:S05]  /*5350*/  PRMT R13, R145, 0x8880, RZ ;  /* 0x00008880910d7816 */ /* 0x004fca00000000ff */
[----:B------:R-:W-:-:S07]  /*5360*/  IMAD R144, R13, R152, RZ ;  /* 0x000000980d907224 */ /* 0x000fce00078e02ff */
.L_x_55:
[----:B------:R-:W-:Y:S05]  /*5370*/  BSYNC B1 ;  /* 0x0000000000017941 */ /* 0x000fea0003800000 */
.L_x_54:
[----:B------:R-:W-:Y:S01]  /*5380*/  @!P4 IMAD R13, R129, R153, R144 ;  /* 0x00000099810dc224 */ /* 0x000fe200078e0290 */
[----:B------:R-:W-:Y:S04]  /*5390*/  BSSY B1, `(.L_x_56) ;  /* 0x0000009000017945 */ /* 0x000fe80003800000 */
[----:B------:R1:W-:Y:S01]  /*53a0*/  @!P4 STG.E.U8 desc[UR36][R138.64+0x1], R13 ;  /* 0x0000010d8a00c986 */ /* 0x0003e2000c101124 */
[----:B------:R-:W-:-:S13]  /*53b0*/  ISETP.LT.OR P4, PT, R0, 0x1, !P1 ;  /* 0x000000010000780c */ /* 0x000fda0004f81670 */
[----:B------:R-:W-:-:S05]  /*53c0*/  @!P4 IADD3 R128, P5, R138, R147, RZ ;  /* 0x000000938a80c210 */ /* 0x000fca0007fbe0ff */
[----:B------:R-:W-:Y:S01]  /*53d0*/  @!P4 IMAD.X R129, R139, 0x1, R150, P5 ;  /* 0x000000018b81c824 */ /* 0x000fe200028e0696 */
[----:B-1----:R-:W-:Y:S07]  /*53e0*/  @P4 BRA `(.L_x_57) ;  /* 0x00000000000c4947 */ /* 0x002fee0003800000 */
[----:B------:R-:W2:Y:S02]  /*53f0*/  LDG.E.U8 R145, desc[UR36][R10.64] ;  /* 0x000000240a917981 */ /* 0x000ea4000c1e1100 */
[----:B--2---:R-:W-:-:S05]  /*5400*/  PRMT R13, R145, 0x8880, RZ ;  /* 0x00008880910d7816 */ /* 0x004fca00000000ff */
[----:B------:R-:W-:-:S07]  /*5410*/  IMAD R144, R13, R152, RZ ;  /* 0x000000980d907224 */ /* 0x000fce00078e02ff */
.L_x_57:
[----:B------:R-:W-:Y:S05]  /*5420*/  BSYNC B1 ;  /* 0x0000000000017941 */ /* 0x000fea0003800000 */
.L_x_56:
[----:B------:R-:W-:Y:S01]  /*5430*/  @!P4 IMAD R13, R130, R153, R144 ;  /* 0x00000099820dc224 */ /* 0x000fe200078e0290 */
[----:B------:R-:W-:Y:S01]  /*5440*/  ISETP.LT.OR P5, PT, R0, 0x2, !P1 ;  /* 0x000000020000780c */ /* 0x000fe20004fa1670 */
[----:B------:R-:W-:Y:S03]  /*5450*/  BSSY B1, `(.L_x_58) ;  /* 0x0000008000017945 */ /* 0x000fe60003800000 */
[----:B------:R1:W-:Y:S09]  /*5460*/  @!P4 STG.E.U8 desc[UR36][R128.64], R13 ;  /* 0x0000000d8000c986 */ /* 0x0003f2000c101124 */
[----:B------:R-:W-:-:S05]  /*5470*/  @!P5 IADD3 R140, P6, R138, R147, RZ ;  /* 0x000000938a8cd210 */ /* 0x000fca0007fde0ff */
[----:B------:R-:W-:Y:S01]  /*5480*/  @!P5 IMAD.X R141, R139, 0x1, R150, P6 ;  /* 0x000000018b8dd824 */ /* 0x000fe200030e0696 */
[----:B-1----:R-:W-:Y:S07]  /*5490*/  @P5 BRA `(.L_x_59) ;  /* 0x00000000000c5947 */ /* 0x002fee0003800000 */
[----:B------:R-:W2:Y:S02]  /*54a0*/  LDG.E.U8 R145, desc[UR36][R10.64+0x1] ;  /* 0x000001240a917981 */ /* 0x000ea4000c1e1100 */
[----:B--2---:R-:W-:-:S05]  /*54b0*/  PRMT R13, R145, 0x8880, RZ ;  /* 0x00008880910d7816 */ /* 0x004fca00000000ff */
[----:B------:R-:W-:-:S07]  /*54c0*/  IMAD R144, R13, R152, RZ ;  /* 0x000000980d907224 */ /* 0x000fce00078e02ff */
.L_x_59:
[----:B------:R-:W-:Y:S05]  /*54d0*/  BSYNC B1 ;  /* 0x0000000000017941 */ /* 0x000fea0003800000 */
.L_x_58:
[----:B------:R-:W-:Y:S01]  /*54e0*/  @!P5 IMAD R131, R131, R153, R144 ;  /* 0x000000998383d224 */ /* 0x000fe200078e0290 */
[----:B------:R-:W-:Y:S01]  /*54f0*/  LOP3.LUT P6, RZ, R156, 0x4, RZ, 0xc0, !PT ;  /* 0x000000049cff7812 */ /* 0x000fe200078cc0ff */
[----:B------:R-:W-:Y:S03]  /*5500*/  BSSY B1, `(.L_x_60) ;  /* 0x0000007000017945 */ /* 0x000fe60003800000 */
[----:B------:R1:W-:Y:S01]  /*5510*/  @!P5 STG.E.U8 desc[UR36][R140.64+0x1], R131 ;  /* 0x000001838c00d986 */ /* 0x0003e2000c101124 */
[----:B------:R-:W-:-:S13]  /*5520*/  ISETP.LT.OR P4, PT, R0, 0x9, !P6 ;  /* 0x000000090000780c */ /* 0x000fda0007781670 */
[----:B-1----:R-:W-:Y:S05]  /*5530*/  @P4 BRA `(.L_x_61) ;  /* 0x00000000000c4947 */ /* 0x002fea0003800000 */
[----:B------:R-:W2:Y:S02]  /*5540*/  LDG.E.U8 R145, desc[UR36][R136.64+0x8] ;  /* 0x0000082488917981 */ /* 0x000ea4000c1e1100 */
[----:B--2---:R-:W-:-:S05]  /*5550*/  PRMT R13, R145, 0x8880, RZ ;  /* 0x00008880910d7816 */ /* 0x004fca00000000ff */
[----:B------:R-:W-:-:S07]  /*5560*/  IMAD R144, R13, R152, RZ ;  /* 0x000000980d907224 */ /* 0x000fce00078e02ff */
.L_x_61:
[----:B------:R-:W-:Y:S05]  /*5570*/  BSYNC B1 ;  /* 0x0000000000017941 */ /* 0x000fea0003800000 */
.L_x_60:
[----:B------:R-:W-:Y:S01]  /*5580*/  @!P4 IMAD R13, R132, R153, R144 ;  /* 0x00000099840dc224 */ /* 0x000fe200078e0290 */
[----:B------:R-:W-:Y:S01]  /*5590*/  BSSY B1, `(.L_x_62) ;  /* 0x0000009000017945 */ /* 0x000fe20003800000 */
[----:B------:R-:W-:Y:S02]  /*55a0*/  IMAD.MOV.U32 R128, RZ, RZ, R138 ;  /* 0x000000ffff807224 */ /* 0x000fe400078e008a */
[----:B------:R-:W-:-:S05]  /*55b0*/  IMAD.MOV.U32 R129, RZ, RZ, R139 ;  /* 0x000000ffff817224 */ /* 0x000fca00078e008b */
[----:B------:R1:W-:Y:S01]  /*55c0*/  @!P4 STG.E.U8 desc[UR36][R128.64+0x8], R13 ;  /* 0x0000080d8000c986 */ /* 0x0003e2000c101124 */
[----:B------:R-:W-:-:S13]  /*55d0*/  ISETP.LT.OR P4, PT, R0, 0xa, !P6 ;  /* 0x0000000a0000780c */ /* 0x000fda0007781670 */
[----:B-1----:R-:W-:Y:S05]  /*55e0*/  @P4 BRA `(.L_x_63) ;  /* 0x00000000000c4947 */ /* 0x002fea0003800000 */
[----:B------:R-:W2:Y:S02]  /*55f0*/  LDG.E.U8 R145, desc[UR36][R136.64+0x9] ;  /* 0x0000092488917981 */ /* 0x000ea4000c1e1100 */
[----:B--2---:R-:W-:-:S05]  /*5600*/  PRMT R13, R145, 0x8880, RZ ;  /* 0x00008880910d7816 */ /* 0x004fca00000000ff */
[----:B------:R-:W-:-:S07]  /*5610*/  IMAD R144, R13, R152, RZ ;  /* 0x000000980d907224 */ /* 0x000fce00078e02ff */
.L_x_63:
[----:B------:R-:W-:Y:S05]  /*5620*/  BSYNC B1 ;  /* 0x0000000000017941 */ /* 0x000fea0003800000 */
.L_x_62:
        /* <DEDUP_REMOVED lines=10> */
.L_x_65:
[----:B------:R-:W-:Y:S05]  /*56d0*/  BSYNC B1 ;  /* 0x0000000000017941 */ /* 0x000fea0003800000 */
.L_x_64:
[----:B------:R-:W-:Y:S01]  /*56e0*/  @!P5 IMAD R133, R134, R153, R144 ;  /* 0x000000998685d224 */ /* 0x000fe200078e0290 */
[----:B------:R-:W-:Y:S01]  /*56f0*/  BSSY B1, `(.L_x_66) ;  /* 0x0000008000017945 */ /* 0x000fe20003800000 */
[----:B------:R-:W-:-:S03]  /*5700*/  IMAD.WIDE.U32 R12, R157, R12, R20 ;  /* 0x0000000c9d0c7225 */ /* 0x000fc600078e0014 */
[----:B------:R1:W-:Y:S01]  /*5710*/  @!P5 STG.E.U8 desc[UR36][R130.64+0x8], R133 ;  /* 0x000008858200d986 */ /* 0x0003e2000c101124 */
[----:B------:R-:W-:Y:S01]  /*5720*/  IADD3 R6, P4, R12, R6, RZ ;  /* 0x000000060c067210 */ /* 0x000fe20007f9e0ff */
[----:B------:R-:W-:-:S12]  /*5730*/  @P3 BRA `(.L_x_67) ;  /* 0x00000000000c3947 */ /* 0x000fd80003800000 */
[----:B------:R-:W2:Y:S02]  /*5740*/  LDG.E.U8 R145, desc[UR36][R10.64+0x9] ;  /* 0x000009240a917981 */ /* 0x000ea4000c1e1100 */
[----:B--2---:R-:W-:-:S05]  /*5750*/  PRMT R21, R145, 0x8880, RZ ;  /* 0x0000888091157816 */ /* 0x004fca00000000ff */
[----:B------:R-:W-:-:S07]  /*5760*/  IMAD R144, R21, R152, RZ ;  /* 0x0000009815907224 */ /* 0x000fce00078e02ff */
.L_x_67:
[----:B------:R-:W-:Y:S05]  /*5770*/  BSYNC B1 ;  /* 0x0000000000017941 */ /* 0x000fea0003800000 */
.L_x_66:
[----:B------:R-:W-:Y:S01]  /*5780*/  @!P3 IMAD R135, R135, R153, R144 ;  /* 0x000000998787b224 */ /* 0x000fe200078e0290 */
[----:B------:R-:W-:Y:S01]  /*5790*/  ISETP.GE.AND P5, PT, R3, 0x101, PT ;  /* 0x000001010300780c */ /* 0x000fe20003fa6270 */
[----:B------:R-:W-:Y:S01]  /*57a0*/  BSSY B1, `(.L_x_68) ;  /* 0x000000b000017945 */ /* 0x000fe20003800000 */
[----:B------:R-:W-:Y:S02]  /*57b0*/  IADD3.X R7, R7, R13, R154, P4, !PT ;  /* 0x0000000d07077210 */ /* 0x000fe400027fe49a */
[----:B------:R2:W-:Y:S01]  /*57c0*/  @!P3 STG.E.U8 desc[UR36][R160.64+0x9], R135 ;  /* 0x00000987a000b986 */ /* 0x0005e2000c101124 */
[----:B------:R-:W-:Y:S02]  /*57d0*/  IADD3 R12, P3, R14, R146, RZ ;  /* 0x000000920e0c7210 */ /* 0x000fe40007f7e0ff */
[----:B-1----:R-:W-:-:S03]  /*57e0*/  P2R R130, PR, RZ, 0x20 ;  /* 0x00000020ff827803 */ /* 0x002fc60000000000 */
[----:B------:R-:W-:Y:S01]  /*57f0*/  IMAD.X R13, R15, 0x1, R149, P3 ;  /* 0x000000010f0d7824 */ /* 0x000fe200018e0695 */
[----:B------:R-:W-:-:S13]  /*5800*/  ISETP.LT.OR P3, PT, R0, 0x1, !P5 ;  /* 0x000000010000780c */ /* 0x000fda0006f61670 */
[----:B--2---:R-:W-:Y:S05]  /*5810*/  @P3 BRA `(.L_x_69) ;  /* 0x00000000000c3947 */ /* 0x004fea0003800000 */
[----:B------:R-:W2:Y:S02]  /*5820*/  LDG.E.U8 R145, desc[UR36][R6.64] ;  /* 0x0000002406917981 */ /* 0x000ea4000c1e1100 */
[----:B--2---:R-:W-:-:S05]  /*5830*/  PRMT R21, R145, 0x8880, RZ ;  /* 0x0000888091157816 */ /* 0x004fca00000000ff */
[----:B------:R-:W-:-:S07]  /*5840*/  IMAD R144, R21, R152, RZ ;  /* 0x0000009815907224 */ /* 0x000fce00078e02ff */
.L_x_69:
[----:B------:R-:W-:Y:S05]  /*5850*/  BSYNC B1 ;  /* 0x0000000000017941 */ /* 0x000fea0003800000 */
.L_x_68:
[----:B------:R-:W-:Y:S01]  /*5860*/  @!P3 IMAD R21, R120, R153, R144 ;  /* 0x000000997815b224 */ /* 0x000fe200078e0290 */
[----:B------:R-:W-:Y:S01]  /*5870*/  ISETP.LT.OR P4, PT, R0, 0x2, !P5 ;  /* 0x000000020000780c */ /* 0x000fe20006f81670 */
[----:B------:R-:W-:Y:S03]  /*5880*/  BSSY B1, `(.L_x_70) ;  /* 0x0000006000017945 */ /* 0x000fe60003800000 */
[----:B------:R1:W-:Y:S09]  /*5890*/  @!P3 STG.E.U8 desc[UR36][R12.64], R21 ;  /* 0x000000150c00b986 */ /* 0x0003f2000c101124 */
[----:B------:R-:W-:Y:S05]  /*58a0*/  @P4 BRA `(.L_x_71) ;  /* 0x00000000000c4947 */ /* 0x000fea0003800000 */
[----:B------:R-:W1:Y:S02]  /*58b0*/  LDG.E.U8 R145, desc[UR36][R6.64+0x1] ;  /* 0x0000012406917981 */ /* 0x000e64000c1e1100 */
[----:B-1----:R-:W-:-:S05]  /*58c0*/  PRMT R21, R145, 0x8880, RZ ;  /* 0x0000888091157816 */ /* 0x002fca00000000ff */
[----:B------:R-:W-:-:S07]  /*58d0*/  IMAD R144, R21, R152, RZ ;  /* 0x0000009815907224 */ /* 0x000fce00078e02ff */
.L_x_71:
[----:B------:R-:W-:Y:S05]  /*58e0*/  BSYNC B1 ;  /* 0x0000000000017941 */ /* 0x000fea0003800000 */
.L_x_70:
[----:B------:R-:W-:Y:S01]  /*58f0*/  @!P4 IMAD R121, R121, R153, R144 ;  /* 0x000000997979c224 */ /* 0x000fe200078e0290 */
[----:B------:R-:W-:Y:S01]  /*5900*/  ISETP.GE.AND P6, PT, R3, 0x109, PT ;  /* 0x000001090300780c */ /* 0x000fe20003fc6270 */
[----:B------:R-:W-:Y:S03]  /*5910*/  BSSY B1, `(.L_x_72) ;  /* 0x000000a000017945 */ /* 0x000fe60003800000 */
[----:B------:R2:W-:Y:S01]  /*5920*/  @!P4 STG.E.U8 desc[UR36][R12.64+0x1], R121 ;  /* 0x000001790c00c986 */ /* 0x0005e2000c101124 */
[----:B------:R-:W-:Y:S02]  /*5930*/  ISETP.LT.OR P3, PT, R0, 0x1, !P6 ;  /* 0x000000010000780c */ /* 0x000fe40007761670 */
[----:B------:R-:W-:-:S11]  /*5940*/  P2R R3, PR, RZ, 0x40 ;  /* 0x00000040ff037803 */ /* 0x000fd60000000000 */
[----:B------:R-:W-:-:S05]  /*5950*/  @!P3 IADD3 R20, P5, R12, R147, RZ ;  /* 0x000000930c14b210 */ /* 0x000fca0007fbe0ff */
[----:B-1----:R-:W-:Y:S01]  /*5960*/  @!P3 IMAD.X R21, R13, 0x1, R150, P5 ;  /* 0x000000010d15b824 */ /* 0x002fe200028e0696 */
[----:B--2---:R-:W-:Y:S07]  /*5970*/  @P3 BRA `(.L_x_73) ;  /* 0x00000000000c3947 */ /* 0x004fee0003800000 */
[----:B------:R-:W2:Y:S02]  /*5980*/  LDG.E.U8 R145, desc[UR36][R158.64] ;  /* 0x000000249e917981 */ /* 0x000ea4000c1e1100 */
[----:B--2---:R-:W-:-:S05]  /*5990*/  PRMT R121, R145, 0x8880, RZ ;  /* 0x0000888091797816 */ /* 0x004fca00000000ff */
[----:B------:R-:W-:-:S07]  /*59a0*/  IMAD R144, R121, R152, RZ ;  /* 0x0000009879907224 */ /* 0x000fce00078e02ff */
.L_x_73:
[----:B------:R-:W-:Y:S05]  /*59b0*/  BSYNC B1 ;  /* 0x0000000000017941 */ /* 0x000fea0003800000 */
.L_x_72:
        /* <DEDUP_REMOVED lines=10> */
.L_x_75:
[----:B------:R-:W-:Y:S05]  /*5a60*/  BSYNC B1 ;  /* 0x0000000000017941 */ /* 0x000fea0003800000 */
.L_x_74:
[----:B------:R-:W-:Y:S01]  /*5a70*/  @!P4 IMAD R123, R123, R153, R144 ;  /* 0x000000997b7bc224 */ /* 0x000fe200078e0290 */
[----:B------:R-:W-:Y:S01]  /*5a80*/  ISETP.NE.AND P5, PT, R130, RZ, PT ;  /* 0x000000ff8200720c */ /* 0x000fe20003fa5270 */
[----:B------:R-:W-:Y:S03]  /*5a90*/  BSSY B1, `(.L_x_76) ;  /* 0x0000007000017945 */ /* 0x000fe60003800000 */
[----:B------:R1:W-:Y:S01]  /*5aa0*/  @!P4 STG.E.U8 desc[UR36][R120.64+0x1], R123 ;  /* 0x0000017b7800c986 */ /* 0x0003e2000c101124 */
[----:B------:R-:W-:-:S13]  /*5ab0*/  ISETP.LT.OR P3, PT, R0, 0x9, !P5 ;  /* 0x000000090000780c */ /* 0x000fda0006f61670 */
[----:B-1----:R-:W-:Y:S05]  /*5ac0*/  @P3 BRA `(.L_x_77) ;  /* 0x00000000000c3947 */ /* 0x002fea0003800000 */
[----:B------:R-:W2:Y:S02]  /*5ad0*/  LDG.E.U8 R145, desc[UR36][R6.64+0x8] ;  /* 0x0000082406917981 */ /* 0x000ea4000c1e1100 */
[----:B--2---:R-:W-:-:S05]  /*5ae0*/  PRMT R21, R145, 0x8880, RZ ;  /* 0x0000888091157816 */ /* 0x004fca00000000ff */
[----:B------:R-:W-:-:S07]  /*5af0*/  IMAD R144, R21, R152, RZ ;  /* 0x0000009815907224 */ /* 0x000fce00078e02ff */
.L_x_77:
[----:B------:R-:W-:Y:S05]  /*5b00*/  BSYNC B1 ;  /* 0x0000000000017941 */ /* 0x000fea0003800000 */
.L_x_76:
[----:B------:R-:W-:Y:S01]  /*5b10*/  @!P3 IMAD R21, R124, R153, R144 ;  /* 0x000000997c15b224 */ /* 0x000fe200078e0290 */
[----:B------:R-:W-:Y:S04]  /*5b20*/  BSSY B1, `(.L_x_78) ;  /* 0x0000007000017945 */ /* 0x000fe80003800000 */
[----:B------:R1:W-:Y:S01]  /*5b30*/  @!P3 STG.E.U8 desc[UR36][R12.64+0x8], R21 ;  /* 0x000008150c00b986 */ /* 0x0003e2000c101124 */
[----:B------:R-:W-:-:S13]  /*5b40*/  ISETP.LT.OR P3, PT, R0, 0xa, !P5 ;  /* 0x0000000a0000780c */ /* 0x000fda0006f61670 */
[----:B-1----:R-:W-:Y:S05]  /*5b50*/  @P3 BRA `(.L_x_79) ;  /* 0x00000000000c3947 */ /* 0x002fea0003800000 */
[----:B------:R-:W2:Y:S02]  /*5b60*/  LDG.E.U8 R145, desc[UR36][R6.64+0x9] ;  /* 0x0000092406917981 */ /* 0x000ea4000c1e1100 */
[----:B--2---:R-:W-:-:S05]  /*5b70*/  PRMT R21, R145, 0x8880, RZ ;  /* 0x0000888091157816 */ /* 0x004fca00000000ff */
[----:B------:R-:W-:-:S07]  /*5b80*/  IMAD R144, R21, R152, RZ ;  /* 0x0000009815907224 */ /* 0x000fce00078e02ff */
.L_x_79:
[----:B------:R-:W-:Y:S05]  /*5b90*/  BSYNC B1 ;  /* 0x0000000000017941 */ /* 0x000fea0003800000 */
.L_x_78:
        /* <DEDUP_REMOVED lines=8> */
.L_x_81:
[----:B------:R-:W-:Y:S05]  /*5c20*/  BSYNC B1 ;  /* 0x0000000000017941 */ /* 0x000fea0003800000 */
.L_x_80:
[----:B------:R-:W-:Y:S01]  /*5c30*/  ISETP.LT.OR P4, PT, R0, 0xa, !P6 ;  /* 0x0000000a0000780c */ /* 0x000fe20007781670 */
[----:B------:R-:W-:Y:S01]  /*5c40*/  @!P3 IMAD R123, R126, R153, R144 ;  /* 0x000000997e7bb224 */ /* 0x000fe200078e0290 */
[----:B------:R-:W-:Y:S11]  /*5c50*/  BSSY B1, `(.L_x_82) ;  /* 0x000000a000017945 */ /* 0x000ff60003800000 */
[----:B------:R-:W-:-:S04]  /*5c60*/  @!P4 IADD3 R120, P5, P6, R147, R14, R146 ;  /* 0x0000000e9378c210 */ /* 0x000fc80007ebe092 */
[----:B------:R-:W-:Y:S02]  /*5c70*/  @!P4 IADD3.X R121, R150, R15, R149, P5, P6 ;  /* 0x0000000f9679c210 */ /* 0x000fe40002fec495 */
[----:B------:R-:W-:-:S05]  /*5c80*/  @!P3 IADD3 R20, P5, R147, R12, RZ ;  /* 0x0000000c9314b210 */ /* 0x000fca0007fbe0ff */
[----:B------:R-:W-:-:S05]  /*5c90*/  @!P3 IMAD.X R21, R150, 0x1, R13, P5 ;  /* 0x000000019615b824 */ /* 0x000fca00028e060d */
[----:B------:R1:W-:Y:S01]  /*5ca0*/  @!P3 STG.E.U8 desc[UR36][R20.64+0x8], R123 ;  /* 0x0000087b1400b986 */ /* 0x0003e2000c101124 */
[----:B------:R-:W-:Y:S05]  /*5cb0*/  @P4 BRA `(.L_x_83) ;  /* 0x00000000000c4947 */ /* 0x000fea0003800000 */
[----:B------:R-:W1:Y:S02]  /*5cc0*/  LDG.E.U8 R145, desc[UR36][R158.64+0x9] ;  /* 0x000009249e917981 */ /* 0x000e64000c1e1100 */
[----:B-1----:R-:W-:-:S05]  /*5cd0*/  PRMT R21, R145, 0x8880, RZ ;  /* 0x0000888091157816 */ /* 0x002fca00000000ff */
[----:B------:R-:W-:-:S07]  /*5ce0*/  IMAD R144, R21, R152, RZ ;  /* 0x0000009815907224 */ /* 0x000fce00078e02ff */
.L_x_83:
[----:B------:R-:W-:Y:S05]  /*5cf0*/  BSYNC B1 ;  /* 0x0000000000017941 */ /* 0x000fea0003800000 */
.L_x_82:
        /* <DEDUP_REMOVED lines=8> */
.L_x_85:
[----:B------:R-:W-:Y:S05]  /*5d80*/  BSYNC B1 ;  /* 0x0000000000017941 */ /* 0x000fea0003800000 */
.L_x_84:
[----:B-1----:R-:W-:Y:S01]  /*5d90*/  @!P3 IMAD R21, R112, R153, R144 ;  /* 0x000000997015b224 */ /* 0x002fe200078e0290 */
[----:B------:R-:W-:Y:S01]  /*5da0*/  ISETP.LT.OR P4, PT, R0, 0x12, !P2 ;  /* 0x000000120000780c */ /* 0x000fe20005781670 */
[----:B------:R-:W-:Y:S03]  /*5db0*/  BSSY B1, `(.L_x_86) ;  /* 0x0000006000017945 */ /* 0x000fe60003800000 */
[----:B------:R1:W-:Y:S09]  /*5dc0*/  @!P3 STG.E.U8 desc[UR36][R14.64+0x10], R21 ;  /* 0x000010150e00b986 */ /* 0x0003f2000c101124 */
[----:B------:R-:W-:Y:S05]  /*5dd0*/  @P4 BRA `(.L_x_87) ;  /* 0x00000000000c4947 */ /* 0x000fea0003800000 */
[----:B------:R-:W1:Y:S02]  /*5de0*/  LDG.E.U8 R145, desc[UR36][R4.64+0x11] ;  /* 0x0000112404917981 */ /* 0x000e64000c1e1100 */
[----:B-1----:R-:W-:-:S05]  /*5df0*/  PRMT R21, R145, 0x8880, RZ ;  /* 0x0000888091157816 */ /* 0x002fca00000000ff */
[----:B------:R-:W-:-:S07]  /*5e00*/  IMAD R144, R21, R152, RZ ;  /* 0x0000009815907224 */ /* 0x000fce00078e02ff */
.L_x_87:
[----:B------:R-:W-:Y:S05]  /*5e10*/  BSYNC B1 ;  /* 0x0000000000017941 */ /* 0x000fea0003800000 */
.L_x_86:
[----:B------:R-:W-:Y:S01]  /*5e20*/  @!P4 IMAD R113, R113, R153, R144 ;  /* 0x000000997171c224 */ /* 0x000fe200078e0290 */
[----:B------:R-:W-:Y:S01]  /*5e30*/  ISETP.LT.OR P3, PT, R0, 0x11, !P0 ;  /* 0x000000110000780c */ /* 0x000fe20004761670 */
[----:B------:R-:W-:Y:S03]  /*5e40*/  BSSY B1, `(.L_x_88) ;  /* 0x0000008000017945 */ /* 0x000fe60003800000 */
[----:B------:R3:W-:Y:S09]  /*5e50*/  @!P4 STG.E.U8 desc[UR36][R14.64+0x11], R113 ;  /* 0x000011710e00c986 */ /* 0x0007f2000c101124 */
[----:B------:R-:W-:-:S05]  /*5e60*/  @!P3 IADD3 R20, P5, R14, R147, RZ ;  /* 0x000000930e14b210 */ /* 0x000fca0007fbe0ff */
[----:B-1----:R-:W-:Y:S01]  /*5e70*/  @!P3 IMAD.X R21, R15, 0x1, R150, P5 ;  /* 0x000000010f15b824 */ /* 0x002fe200028e0696 */
[----:B---3--:R-:W-:Y:S07]  /*5e80*/  @P3 BRA `(.L_x_89) ;  /* 0x00000000000c3947 */ /* 0x008fee0003800000 */
[----:B------:R-:W3:Y:S02]  /*5e90*/  LDG.E.U8 R145, desc[UR36][R8.64+0x10] ;  /* 0x0000102408917981 */ /* 0x000ee4000c1e1100 */
[----:B---3--:R-:W-:-:S05]  /*5ea0*/  PRMT R113, R145, 0x8880, RZ ;  /* 0x0000888091717816 */ /* 0x008fca00000000ff */
[----:B------:R-:W-:-:S07]  /*5eb0*/  IMAD R144, R113, R152, RZ ;  /* 0x0000009871907224 */ /* 0x000fce00078e02ff */
.L_x_89:
[----:B------:R-:W-:Y:S05]  /*5ec0*/  BSYNC B1 ;  /* 0x0000000000017941 */ /* 0x000fea0003800000 */
.L_x_88:
[----:B--2---:R-:W-:Y:S01]  /*5ed0*/  @!P3 IMAD R121, R114, R153, R144 ;  /* 0x000000997279b224 */ /* 0x004fe200078e0290 */
        /* <DEDUP_REMOVED lines=9> */
.L_x_91:
[----:B------:R-:W-:Y:S05]  /*5f70*/  BSYNC B1 ;  /* 0x0000000000017941 */ /* 0x000fea0003800000 */
.L_x_90:
[----:B------:R-:W-:Y:S01]  /*5f80*/  @!P4 IMAD R115, R115, R153, R144 ;  /* 0x000000997373c224 */ /* 0x000fe200078e0290 */
[----:B------:R-:W-:Y:S01]  /*5f90*/  ISETP.LT.OR P3, PT, R0, 0x19, !P2 ;  /* 0x000000190000780c */ /* 0x000fe20005761670 */
[----:B------:R-:W-:Y:S03]  /*5fa0*/  BSSY B1, `(.L_x_92) ;  /* 0x0000006000017945 */ /* 0x000fe60003800000 */
[----:B------:R1:W-:Y:S09]  /*5fb0*/  @!P4 STG.E.U8 desc[UR36][R112.64+0x11], R115 ;  /* 0x000011737000c986 */ /* 0x0003f2000c101124 */
[----:B------:R-:W-:Y:S05]  /*5fc0*/  @P3 BRA `(.L_x_93) ;  /* 0x00000000000c3947 */ /* 0x000fea0003800000 */
[----:B------:R-:W2:Y:S02]  /*5fd0*/  LDG.E.U8 R145, desc[UR36][R4.64+0x18] ;  /* 0x0000182404917981 */ /* 0x000ea4000c1e1100 */
[----:B--2---:R-:W-:-:S05]  /*5fe0*/  PRMT R21, R145, 0x8880, RZ ;  /* 0x0000888091157816 */ /* 0x004fca00000000ff */
[----:B------:R-:W-:-:S07]  /*5ff0*/  IMAD R144, R21, R152, RZ ;  /* 0x0000009815907224 */ /* 0x000fce00078e02ff */
.L_x_93:
[----:B------:R-:W-:Y:S05]  /*6000*/  BSYNC B1 ;  /* 0x0000000000017941 */ /* 0x000fea0003800000 */
.L_x_92:
        /* <DEDUP_REMOVED lines=8> */
.L_x_95:
[----:B------:R-:W-:Y:S05]  /*6090*/  BSYNC B1 ;  /* 0x0000000000017941 */ /* 0x000fea0003800000 */
.L_x_94:
[----:B------:R-:W-:Y:S01]  /*60a0*/  @!P4 IMAD R117, R117, R153, R144 ;  /* 0x000000997575c224 */ /* 0x000fe200078e0290 */
[----:B------:R-:W-:Y:S01]  /*60b0*/  ISETP.LT.OR P3, PT, R0, 0x19, !P0 ;  /* 0x000000190000780c */ /* 0x000fe20004761670 */
[----:B------:R-:W-:Y:S03]  /*60c0*/  BSSY B1, `(.L_x_96) ;  /* 0x0000008000017945 */ /* 0x000fe60003800000 */
[----:B------:R3:W-:Y:S09]  /*60d0*/  @!P4 STG.E.U8 desc[UR36][R14.64+0x19], R117 ;  /* 0x000019750e00c986 */ /* 0x0007f2000c101124 */
[----:B------:R-:W-:-:S05]  /*60e0*/  @!P3 IADD3 R20, P5, R14, R147, RZ ;  /* 0x000000930e14b210 */ /* 0x000fca0007fbe0ff */
[----:B--2---:R-:W-:Y:S01]  /*60f0*/  @!P3 IMAD.X R21, R15, 0x1, R150, P5 ;  /* 0x000000010f15b824 */ /* 0x004fe200028e0696 */
[----:B---3--:R-:W-:Y:S07]  /*6100*/  @P3 BRA `(.L_x_97) ;  /* 0x00000000000c3947 */ /* 0x008fee0003800000 */
[----:B------:R-:W1:Y:S02]  /*6110*/  LDG.E.U8 R145, desc[UR36][R8.64+0x18] ;  /* 0x0000182408917981 */ /* 0x000e64000c1e1100 */
[----:B-1----:R-:W-:-:S05]  /*6120*/  PRMT R113, R145, 0x8880, RZ ;  /* 0x0000888091717816 */ /* 0x002fca00000000ff */
[----:B------:R-:W-:-:S07]  /*6130*/  IMAD R144, R113, R152, RZ ;  /* 0x0000009871907224 */ /* 0x000fce00078e02ff */
.L_x_97:
[----:B------:R-:W-:Y:S05]  /*6140*/  BSYNC B1 ;  /* 0x0000000000017941 */ /* 0x000fea0003800000 */
.L_x_96:
[----:B-1----:R-:W-:Y:S01]  /*6150*/  @!P3 IMAD R115, R118, R153, R144 ;  /* 0x000000997673b224 */ /* 0x002fe200078e0290 */
        /* <DEDUP_REMOVED lines=9> */
.L_x_99:
[----:B------:R-:W-:Y:S05]  /*61f0*/  BSYNC B1 ;  /* 0x0000000000017941 */ /* 0x000fea0003800000 */
.L_x_98:
        /* <DEDUP_REMOVED lines=9> */
.L_x_101:
[----:B------:R-:W-:Y:S05]  /*6290*/  BSYNC B1 ;  /* 0x0000000000017941 */ /* 0x000fea0003800000 */
.L_x_100:
        /* <DEDUP_REMOVED lines=8> */
.L_x_103:
[----:B------:R-:W-:Y:S05]  /*6320*/  BSYNC B1 ;  /* 0x0000000000017941 */ /* 0x000fea0003800000 */
.L_x_102:
[----:B------:R-:W-:Y:S01]  /*6330*/  @!P4 IMAD R105, R105, R153, R144 ;  /* 0x000000996969c224 */ /* 0x000fe200078e0290 */
[----:B------:R-:W-:Y:S01]  /*6340*/  ISETP.LT.OR P3, PT, R0, 0x11, !P1 ;  /* 0x000000110000780c */ /* 0x000fe20004f61670 */
[----:B------:R-:W-:Y:S03]  /*6350*/  BSSY B1, `(.L_x_104) ;  /* 0x0000008000017945 */ /* 0x000fe60003800000 */
[----:B------:R2:W-:Y:S09]  /*6360*/  @!P4 STG.E.U8 desc[UR36][R128.64+0x11], R105 ;  /* 0x000011698000c986 */ /* 0x0005f2000c101124 */
[----:B------:R-:W-:-:S04]  /*6370*/  @!P3 IADD3 R20, P5, P6, R147, R14, R148 ;  /* 0x0000000e9314b210 */ /* 0x000fc80007ebe094 */
[----:B-1----:R-:W-:Y:S01]  /*6380*/  @!P3 IADD3.X R21, R150, R15, R151, P5, P6 ;  /* 0x0000000f9615b210 */ /* 0x002fe20002fec497 */
[----:B--2---:R-:W-:Y:S08]  /*6390*/  @P3 BRA `(.L_x_105) ;  /* 0x00000000000c3947 */ /* 0x004ff00003800000 */
[----:B------:R-:W2:Y:S02]  /*63a0*/  LDG.E.U8 R145, desc[UR36][R10.64+0x10] ;  /* 0x000010240a917981 */ /* 0x000ea4000c1e1100 */
[----:B--2---:R-:W-:-:S05]  /*63b0*/  PRMT R105, R145, 0x8880, RZ ;  /* 0x0000888091697816 */ /* 0x004fca00000000ff */
[----:B------:R-:W-:-:S07]  /*63c0*/  IMAD R144, R105, R152, RZ ;  /* 0x0000009869907224 */ /* 0x000fce00078e02ff */
.L_x_105:
[----:B------:R-:W-:Y:S05]  /*63d0*/  BSYNC B1 ;  /* 0x0000000000017941 */ /* 0x000fea0003800000 */
.L_x_104:
[----:B------:R-:W-:Y:S01]  /*63e0*/  @!P3 IMAD R113, R106, R153, R144 ;  /* 0x000000996a71b224 */ /* 0x000fe200078e0290 */
[----:B------:R-:W-:Y:S01]  /*63f0*/  ISETP.LT.OR P4, PT, R0, 0x12, !P1 ;  /* 0x000000120000780c */ /* 0x000fe20004f81670 */
[----:B------:R-:W-:Y:S03]  /*6400*/  BSSY B1, `(.L_x_106) ;  /* 0x0000008000017945 */ /* 0x000fe60003800000 */
[----:B------:R1:W-:Y:S09]  /*6410*/  @!P3 STG.E.U8 desc[UR36][R20.64+0x10], R113 ;  /* 0x000010711400b986 */ /* 0x0003f2000c101124 */
[----:B------:R-:W-:-:S04]  /*6420*/  @!P4 IADD3 R104, P5, P6, R147, R14, R148 ;  /* 0x0000000e9368c210 */ /* 0x000fc80007ebe094 */
[----:B------:R-:W-:Y:S01]  /*6430*/  @!P4 IADD3.X R105, R150, R15, R151, P5, P6 ;  /* 0x0000000f9669c210 */ /* 0x000fe20002fec497 */
[----:B-1----:R-:W-:Y:S08]  /*6440*/  @P4 BRA `(.L_x_107) ;  /* 0x00000000000c4947 */ /* 0x002ff00003800000 */
[----:B------:R-:W2:Y:S02]  /*6450*/  LDG.E.U8 R145, desc[UR36][R10.64+0x11] ;  /* 0x000011240a917981 */ /* 0x000ea4000c1e1100 */
[----:B--2---:R-:W-:-:S05]  /*6460*/  PRMT R21, R145, 0x8880, RZ ;  /* 0x0000888091157816 */ /* 0x004fca00000000ff */
[----:B------:R-:W-:-:S07]  /*6470*/  IMAD R144, R21, R152, RZ ;  /* 0x0000009815907224 */ /* 0x000fce00078e02ff */
.L_x_107:
[----:B------:R-:W-:Y:S05]  /*6480*/  BSYNC B1 ;  /* 0x0000000000017941 */ /* 0x000fea0003800000 */
.L_x_106:
        /* <DEDUP_REMOVED lines=9> */
.L_x_109:
[----:B------:R-:W-:Y:S05]  /*6520*/  BSYNC B1 ;  /* 0x0000000000017941 */ /* 0x000fea0003800000 */
.L_x_108:
        /* <DEDUP_REMOVED lines=8> */
.L_x_111:
[----:B------:R-:W-:Y:S05]  /*65b0*/  BSYNC B1 ;  /* 0x0000000000017941 */ /* 0x000fea0003800000 */
.L_x_110:
        /* <DEDUP_REMOVED lines=10> */
.L_x_113:
[----:B------:R-:W-:Y:S05]  /*6660*/  BSYNC B1 ;  /* 0x0000000000017941 */ /* 0x000fea0003800000 */
.L_x_112:
        /* <DEDUP_REMOVED lines=10> */
.L_x_115:
[----:B------:R-:W-:Y:S05]  /*6710*/  BSYNC B1 ;  /* 0x0000000000017941 */ /* 0x000fea0003800000 */
.L_x_114:
        /* <DEDUP_REMOVED lines=9> */
.L_x_117:
[----:B------:R-:W-:Y:S05]  /*67b0*/  BSYNC B1 ;  /* 0x0000000000017941 */ /* 0x000fea0003800000 */
.L_x_116:
        /* <DEDUP_REMOVED lines=8> */
.L_x_119:
[----:B------:R-:W-:Y:S05]  /*6840*/  BSYNC B1 ;  /* 0x0000000000017941 */ /* 0x000fea0003800000 */
.L_x_118:
[----:B------:R-:W-:Y:S01]  /*6850*/  @!P4 IMAD R97, R97, R153, R144 ;  /* 0x000000996161c224 */ /* 0x000fe200078e0290 */
[----:B------:R-:W-:Y:S01]  /*6860*/  ISETP.NE.AND P3, PT, R3, RZ, PT ;  /* 0x000000ff0300720c */ /* 0x000fe20003f65270 */
[----:B------:R-:W-:Y:S03]  /*6870*/  BSSY B1, `(.L_x_120) ;  /* 0x0000009000017945 */ /* 0x000fe60003800000 */
[----:B------:R2:W-:Y:S01]  /*6880*/  @!P4 STG.E.U8 desc[UR36][R12.64+0x11], R97 ;  /* 0x000011610c00c986 */ /* 0x0005e2000c101124 */
[----:B------:R-:W-:-:S13]  /*6890*/  ISETP.LT.OR P3, PT, R0, 0x11, !P3 ;  /* 0x000000110000780c */ /* 0x000fda0005f61670 */
[----:B------:R-:W-:-:S04]  /*68a0*/  @!P3 IADD3 R20, P5, P6, R147, R14, R146 ;  /* 0x0000000e9314b210 */ /* 0x000fc80007ebe092 */
[----:B-1----:R-:W-:Y:S01]  /*68b0*/  @!P3 IADD3.X R21, R150, R15, R149, P5, P6 ;  /* 0x0000000f9615b210 */ /* 0x002fe20002fec495 */
[----:B--2---:R-:W-:Y:S08]  /*68c0*/  @P3 BRA `(.L_x_121) ;  /* 0x00000000000c3947 */ /* 0x004ff00003800000 */
[----:B------:R-:W2:Y:S02]  /*68d0*/  LDG.E.U8 R145, desc[UR36][R158.64+0x10] ;  /* 0x000010249e917981 */ /* 0x000ea4000c1e1100 */
[----:B--2---:R-:W-:-:S05]  /*68e0*/  PRMT R97, R145, 0x8880, RZ ;  /* 0x0000888091617816 */ /* 0x004fca00000000ff */
[----:B------:R-:W-:-:S07]  /*68f0*/  IMAD R144, R97, R152, RZ ;  /* 0x0000009861907224 */ /* 0x000fce00078e02ff */
.L_x_121:
[----:B------:R-:W-:Y:S05]  /*6900*/  BSYNC B1 ;  /* 0x0000000000017941 */ /* 0x000fea0003800000 */
.L_x_120:
[----:B------:R-:W-:Y:S01]  /*6910*/  @!P3 IMAD R105, R98, R153, R144 ;  /* 0x000000996269b224 */ /* 0x000fe200078e0290 */
[----:B------:R-:W-:Y:S01]  /*6920*/  ISETP.NE.AND P4, PT, R3, RZ, PT ;  /* 0x000000ff0300720c */ /* 0x000fe20003f85270 */
[----:B------:R-:W-:Y:S03]  /*6930*/  BSSY B1, `(.L_x_122) ;  /* 0x0000009000017945 */ /* 0x000fe60003800000 */
[----:B------:R1:W-:Y:S01]  /*6940*/  @!P3 STG.E.U8 desc[UR36][R20.64+0x10], R105 ;  /* 0x000010691400b986 */ /* 0x0003e2000c101124 */
[----:B------:R-:W-:-:S13]  /*6950*/  ISETP.LT.OR P4, PT, R0, 0x12, !P4 ;  /* 0x000000120000780c */ /* 0x000fda0006781670 */
[----:B------:R-:W-:-:S04]  /*6960*/  @!P4 IADD3 R96, P5, P6, R147, R14, R146 ;  /* 0x0000000e9360c210 */ /* 0x000fc80007ebe092 */
[----:B------:R-:W-:Y:S01]  /*6970*/  @!P4 IADD3.X R97, R150, R15, R149, P5, P6 ;  /* 0x0000000f9661c210 */ /* 0x000fe20002fec495 */
[----:B-1----:R-:W-:Y:S08]  /*6980*/  @P4 BRA `(.L_x_123) ;  /* 0x00000000000c4947 */ /* 0x002ff00003800000 */
[----:B------:R-:W2:Y:S02]  /*6990*/  LDG.E.U8 R145, desc[UR36][R158.64+0x11] ;  /* 0x000011249e917981 */ /* 0x000ea4000c1e1100 */
[----:B--2---:R-:W-:-:S05]  /*69a0*/  PRMT R21, R145, 0x8880, RZ ;  /* 0x0000888091157816 */ /* 0x004fca00000000ff */
[----:B------:R-:W-:-:S07]  /*69b0*/  IMAD R144, R21, R152, RZ ;  /* 0x0000009815907224 */ /* 0x000fce00078e02ff */
.L_x_123:
[----:B------:R-:W-:Y:S05]  /*69c0*/  BSYNC B1 ;  /* 0x0000000000017941 */ /* 0x000fea0003800000 */
.L_x_122:
        /* <DEDUP_REMOVED lines=9> */
.L_x_125:
[----:B------:R-:W-:Y:S05]  /*6a60*/  BSYNC B1 ;  /* 0x0000000000017941 */ /* 0x000fea0003800000 */
.L_x_124:
        /* <DEDUP_REMOVED lines=8> */
.L_x_127:
[----:B------:R-:W-:Y:S05]  /*6af0*/  BSYNC B1 ;  /* 0x0000000000017941 */ /* 0x000fea0003800000 */
.L_x_126:
        /* <DEDUP_REMOVED lines=11> */
.L_x_129:
[----:B------:R-:W-:Y:S05]  /*6bb0*/  BSYNC B1 ;  /* 0x0000000000017941 */ /* 0x000fea0003800000 */
.L_x_128:
        /* <DEDUP_REMOVED lines=11> */
.L_x_131:
[----:B------:R-:W-:Y:S05]  /*6c70*/  BSYNC B1 ;  /* 0x0000000000017941 */ /* 0x000fea0003800000 */
.L_x_130:
        /* <DEDUP_REMOVED lines=8> */
.L_x_133:
[----:B------:R-:W-:Y:S05]  /*6d00*/  BSYNC B1 ;  /* 0x0000000000017941 */ /* 0x000fea0003800000 */
.L_x_132:
        /* <DEDUP_REMOVED lines=8> */
.L_x_135:
[----:B------:R-:W-:Y:S05]  /*6d90*/  BSYNC B1 ;  /* 0x0000000000017941 */ /* 0x000fea0003800000 */
.L_x_134:
[----:B------:R-:W-:Y:S01]  /*6da0*/  @!P4 IMAD R89, R89, R153, R144 ;  /* 0x000000995959c224 */ /* 0x000fe200078e0290 */
[----:B------:R-:W-:Y:S01]  /*6db0*/  ISETP.LT.OR P3, PT, R0, 0x21, !P0 ;  /* 0x000000210000780c */ /* 0x000fe20004761670 */
[----:B------:R-:W-:Y:S03]  /*6dc0*/  BSSY B1, `(.L_x_136) ;  /* 0x0000008000017945 */ /* 0x000fe60003800000 */
[----:B------:R3:W-:Y:S09]  /*6dd0*/  @!P4 STG.E.U8 desc[UR36][R14.64+0x21], R89 ;  /* 0x000021590e00c986 */ /* 0x0007f2000c101124 */
[----:B------:R-:W-:-:S05]  /*6de0*/  @!P3 IADD3 R20, P5, R14, R147, RZ ;  /* 0x000000930e14b210 */ /* 0x000fca0007fbe0ff */
[----:B--2---:R-:W-:Y:S01]  /*6df0*/  @!P3 IMAD.X R21, R15, 0x1, R150, P5 ;  /* 0x000000010f15b824 */ /* 0x004fe200028e0696 */
[----:B---3--:R-:W-:Y:S07]  /*6e00*/  @P3 BRA `(.L_x_137) ;  /* 0x00000000000c3947 */ /* 0x008fee0003800000 */
[----:B------:R-:W2:Y:S02]  /*6e10*/  LDG.E.U8 R145, desc[UR36][R8.64+0x20] ;  /* 0x0000202408917981 */ /* 0x000ea4000c1e1100 */
[----:B--2---:R-:W-:-:S05]  /*6e20*/  PRMT R89, R145, 0x8880, RZ ;  /* 0x0000888091597816 */ /* 0x004fca00000000ff */
[----:B------:R-:W-:-:S07]  /*6e30*/  IMAD R144, R89, R152, RZ ;  /* 0x0000009859907224 */ /* 0x000fce00078e02ff */
.L_x_137:
[----:B------:R-:W-:Y:S05]  /*6e40*/  BSYNC B1 ;  /* 0x0000000000017941 */ /* 0x000fea0003800000 */
.L_x_136:
        /* <DEDUP_REMOVED lines=10> */
.L_x_139:
[----:B------:R-:W-:Y:S05]  /*6ef0*/  BSYNC B1 ;  /* 0x0000000000017941 */ /* 0x000fea0003800000 */
.L_x_138:
        /* <DEDUP_REMOVED lines=8> */
.L_x_141:
[----:B------:R-:W-:Y:S05]  /*6f80*/  BSYNC B1 ;  /* 0x0000000000017941 */ /* 0x000fea0003800000 */
.L_x_140:
        /* <DEDUP_REMOVED lines=8> */
.L_x_143:
[----:B------:R-:W-:Y:S05]  /*7010*/  BSYNC B1 ;  /* 0x0000000000017941 */ /* 0x000fea0003800000 */
.L_x_142:
        /* <DEDUP_REMOVED lines=10> */
.L_x_145:
[----:B------:R-:W-:Y:S05]  /*70c0*/  BSYNC B1 ;  /* 0x0000000000017941 */ /* 0x000fea0003800000 */
.L_x_144:
        /* <DEDUP_REMOVED lines=10> */
.L_x_147:
[----:B------:R-:W-:Y:S05]  /*7170*/  BSYNC B1 ;  /* 0x0000000000017941 */ /* 0x000fea0003800000 */
.L_x_146:
        /* <DEDUP_REMOVED lines=9> */
.L_x_149:
[----:B------:R-:W-:Y:S05]  /*7210*/  BSYNC B1 ;  /* 0x0000000000017941 */ /* 0x000fea0003800000 */
.L_x_148:
        /* <DEDUP_REMOVED lines=8> */
.L_x_151:
[----:B------:R-:W-:Y:S05]  /*72a0*/  BSYNC B1 ;  /* 0x0000000000017941 */ /* 0x000fea0003800000 */
.L_x_150:
        /* <DEDUP_REMOVED lines=10> */
.L_x_153:
[----:B------:R-:W-:Y:S05]  /*7350*/  BSYNC B1 ;  /* 0x0000000000017941 */ /* 0x000fea0003800000 */
.L_x_152:
        /* <DEDUP_REMOVED lines=10> */
.L_x_155:
[----:B------:R-:W-:Y:S05]  /*7400*/  BSYNC B1 ;  /* 0x0000000000017941 */ /* 0x000fea0003800000 */
.L_x_154:
        /* <DEDUP_REMOVED lines=9> */
.L_x_157:
[----:B------:R-:W-:Y:S05]  /*74a0*/  BSYNC B1 ;  /* 0x0000000000017941 */ /* 0x000fea0003800000 */
.L_x_156:
        /* <DEDUP_REMOVED lines=8> */
.L_x_159:
[----:B------:R-:W-:Y:S05]  /*7530*/  BSYNC B1 ;  /* 0x0000000000017941 */ /* 0x000fea0003800000 */
.L_x_158:
        /* <DEDUP_REMOVED lines=10> */
.L_x_161:
[----:B------:R-:W-:Y:S05]  /*75e0*/  BSYNC B1 ;  /* 0x0000000000017941 */ /* 0x000fea0003800000 */
.L_x_160:
        /* <DEDUP_REMOVED lines=10> */
.L_x_163:
[----:B------:R-:W-:Y:S05]  /*7690*/  BSYNC B1 ;  /* 0x0000000000017941 */ /* 0x000fea0003800000 */
.L_x_162:
        /* <DEDUP_REMOVED lines=9> */
.L_x_165:
[----:B------:R-:W-:Y:S05]  /*7730*/  BSYNC B1 ;  /* 0x0000000000017941 */ /* 0x000fea0003800000 */
.L_x_164:
        /* <DEDUP_REMOVED lines=8> */
.L_x_167:
[----:B------:R-:W-:Y:S05]  /*77c0*/  BSYNC B1 ;  /* 0x0000000000017941 */ /* 0x000fea0003800000 */
.L_x_166:
        /* <DEDUP_REMOVED lines=11> */
.L_x_169:
[----:B------:R-:W-:Y:S05]  /*7880*/  BSYNC B1 ;  /* 0x0000000000017941 */ /* 0x000fea0003800000 */
.L_x_168:
        /* <DEDUP_REMOVED lines=11> */
.L_x_171:
[----:B------:R-:W-:Y:S05]  /*7940*/  BSYNC B1 ;  /* 0x0000000000017941 */ /* 0x000fea0003800000 */
.L_x_170:
        /* <DEDUP_REMOVED lines=9> */
.L_x_173:
[----:B------:R-:W-:Y:S05]  /*79e0*/  BSYNC B1 ;  /* 0x0000000000017941 */ /* 0x000fea0003800000 */
.L_x_172:
        /* <DEDUP_REMOVED lines=8> */
.L_x_175:
[----:B------:R-:W-:Y:S05]  /*7a70*/  BSYNC B1 ;  /* 0x0000000000017941 */ /* 0x000fea0003800000 */
.L_x_174:
        /* <DEDUP_REMOVED lines=11> */
.L_x_177:
[----:B------:R-:W-:Y:S05]  /*7b30*/  BSYNC B1 ;  /* 0x0000000000017941 */ /* 0x000fea0003800000 */
.L_x_176:
        /* <DEDUP_REMOVED lines=11> */
.L_x_179:
[----:B------:R-:W-:Y:S05]  /*7bf0*/  BSYNC B1 ;  /* 0x0000000000017941 */ /* 0x000fea0003800000 */
.L_x_178:
        /* <DEDUP_REMOVED lines=8> */
.L_x_181:
[----:B------:R-:W-:Y:S05]  /*7c80*/  BSYNC B1 ;  /* 0x0000000000017941 */ /* 0x000fea0003800000 */
.L_x_180:
        /* <DEDUP_REMOVED lines=8> */
.L_x_183:
[----:B------:R-:W-:Y:S05]  /*7d10*/  BSYNC B1 ;  /* 0x0000000000017941 */ /* 0x000fea0003800000 */
.L_x_182:
        /* <DEDUP_REMOVED lines=10> */
.L_x_185:
[----:B------:R-:W-:Y:S05]  /*7dc0*/  BSYNC B1 ;  /* 0x0000000000017941 */ /* 0x000fea0003800000 */
.L_x_184:
        /* <DEDUP_REMOVED lines=10> */
.L_x_187:
[----:B------:R-:W-:Y:S05]  /*7e70*/  BSYNC B1 ;  /* 0x0000000000017941 */ /* 0x000fea0003800000 */
.L_x_186:
        /* <DEDUP_REMOVED lines=8> */
.L_x_189:
[----:B------:R-:W-:Y:S05]  /*7f00*/  BSYNC B1 ;  /* 0x0000000000017941 */ /* 0x000fea0003800000 */
.L_x_188:
        /* <DEDUP_REMOVED lines=8> */
.L_x_191:
[----:B------:R-:W-:Y:S05]  /*7f90*/  BSYNC B1 ;  /* 0x0000000000017941 */ /* 0x000fea0003800000 */
.L_x_190:
        /* <DEDUP_REMOVED lines=10> */
.L_x_193:
[----:B------:R-:W-:Y:S05]  /*8040*/  BSYNC B1 ;  /* 0x0000000000017941 */ /* 0x000fea0003800000 */
.L_x_192:
        /* <DEDUP_REMOVED lines=10> */
.L_x_195:
[----:B------:R-:W-:Y:S05]  /*80f0*/  BSYNC B1 ;  /* 0x0000000000017941 */ /* 0x000fea0003800000 */
.L_x_194:
        /* <DEDUP_REMOVED lines=9> */
.L_x_197:
[----:B------:R-:W-:Y:S05]  /*8190*/  BSYNC B1 ;  /* 0x0000000000017941 */ /* 0x000fea0003800000 */
.L_x_196:
        /* <DEDUP_REMOVED lines=8> */
.L_x_199:
[----:B------:R-:W-:Y:S05]  /*8220*/  BSYNC B1 ;  /* 0x0000000000017941 */ /* 0x000fea0003800000 */
.L_x_198:
        /* <DEDUP_REMOVED lines=10> */
.L_x_201:
[----:B------:R-:W-:Y:S05]  /*82d0*/  BSYNC B1 ;  /* 0x0000000000017941 */ /* 0x000fea0003800000 */
.L_x_200:
        /* <DEDUP_REMOVED lines=10> */
.L_x_203:
[----:B------:R-:W-:Y:S05]  /*8380*/  BSYNC B1 ;  /* 0x0000000000017941 */ /* 0x000fea0003800000 */
.L_x_202:
        /* <DEDUP_REMOVED lines=9> */
.L_x_205:
[----:B------:R-:W-:Y:S05]  /*8420*/  BSYNC B1 ;  /* 0x0000000000017941 */ /* 0x000fea0003800000 */
.L_x_204:
        /* <DEDUP_REMOVED lines=8> */
.L_x_207:
[----:B------:R-:W-:Y:S05]  /*84b0*/  BSYNC B1 ;  /* 0x0000000000017941 */ /* 0x000fea0003800000 */
.L_x_206:
        /* <DEDUP_REMOVED lines=10> */
.L_x_209:
[----:B------:R-:W-:Y:S05]  /*8560*/  BSYNC B1 ;  /* 0x0000000000017941 */ /* 0x000fea0003800000 */
.L_x_208:
        /* <DEDUP_REMOVED lines=10> */
.L_x_211:
[----:B------:R-:W-:Y:S05]  /*8610*/  BSYNC B1 ;  /* 0x0000000000017941 */ /* 0x000fea0003800000 */
.L_x_210:
        /* <DEDUP_REMOVED lines=9> */
.L_x_213:
[----:B------:R-:W-:Y:S05]  /*86b0*/  BSYNC B1 ;  /* 0x0000000000017941 */ /* 0x000fea0003800000 */
.L_x_212:
        /* <DEDUP_REMOVED lines=8> */
.L_x_215:
[----:B------:R-:W-:Y:S05]  /*8740*/  BSYNC B1 ;  /* 0x0000000000017941 */ /* 0x000fea0003800000 */
.L_x_214:
        /* <DEDUP_REMOVED lines=11> */
.L_x_217:
[----:B------:R-:W-:Y:S05]  /*8800*/  BSYNC B1 ;  /* 0x0000000000017941 */ /* 0x000fea0003800000 */
.L_x_216:
        /* <DEDUP_REMOVED lines=11> */
.L_x_219:
[----:B------:R-:W-:Y:S05]  /*88c0*/  BSYNC B1 ;  /* 0x0000000000017941 */ /* 0x000fea0003800000 */
.L_x_218:
        /* <DEDUP_REMOVED lines=9> */
.L_x_221:
[----:B------:R-:W-:Y:S05]  /*8960*/  BSYNC B1 ;  /* 0x0000000000017941 */ /* 0x000fea0003800000 */
.L_x_220:
        /* <DEDUP_REMOVED lines=8> */
.L_x_223:
[----:B------:R-:W-:Y:S05]  /*89f0*/  BSYNC B1 ;  /* 0x0000000000017941 */ /* 0x000fea0003800000 */
.L_x_222:
        /* <DEDUP_REMOVED lines=11> */
.L_x_225:
[----:B------:R-:W-:Y:S05]  /*8ab0*/  BSYNC B1 ;  /* 0x0000000000017941 */ /* 0x000fea0003800000 */
.L_x_224:
        /* <DEDUP_REMOVED lines=11> */
.L_x_227:
[----:B------:R-:W-:Y:S05]  /*8b70*/  BSYNC B1 ;  /* 0x0000000000017941 */ /* 0x000fea0003800000 */
.L_x_226:
        /* <DEDUP_REMOVED lines=8> */
.L_x_229:
[----:B------:R-:W-:Y:S05]  /*8c00*/  BSYNC B1 ;  /* 0x0000000000017941 */ /* 0x000fea0003800000 */
.L_x_228:
        /* <DEDUP_REMOVED lines=8> */
.L_x_231:
[----:B------:R-:W-:Y:S05]  /*8c90*/  BSYNC B1 ;  /* 0x0000000000017941 */ /* 0x000fea0003800000 */
.L_x_230:
        /* <DEDUP_REMOVED lines=10> */
.L_x_233:
[----:B------:R-:W-:Y:S05]  /*8d40*/  BSYNC B1 ;  /* 0x0000000000017941 */ /* 0x000fea0003800000 */
.L_x_232:
        /* <DEDUP_REMOVED lines=10> */
.L_x_235:
[----:B------:R-:W-:Y:S05]  /*8df0*/  BSYNC B1 ;  /* 0x0000000000017941 */ /* 0x000fea0003800000 */
.L_x_234:
        /* <DEDUP_REMOVED lines=8> */
.L_x_237:
[----:B------:R-:W-:Y:S05]  /*8e80*/  BSYNC B1 ;  /* 0x0000000000017941 */ /* 0x000fea0003800000 */
.L_x_236:
        /* <DEDUP_REMOVED lines=8> */
.L_x_239:
[----:B------:R-:W-:Y:S05]  /*8f10*/  BSYNC B1 ;  /* 0x0000000000017941 */ /* 0x000fea0003800000 */
.L_x_238:
[----:B------:R-:W-:Y:S01]  /*8f20*/  @!P2 IMAD R45, R45, R153, R144 ;  /* 0x000000992d2da224 */ /* 0x000fe200078e0290 */
[----:B------:R-:W-:Y:S01]  /*8f30*/  ISETP.LT.OR P3, PT, R0, 0x49, !P0 ;  /* 0x000000490000780c */ /* 0x000fe20004761670 */
[----:B0-----:R-:W-:Y:S01]  /*8f40*/  @!P2 IMAD.MOV.U32 R4, RZ, RZ, R14 ;  /* 0x000000ffff04a224 */ /* 0x001fe200078e000e */
[----:B------:R-:W-:Y:S01]  /*8f50*/  BSSY B1, `(.L_x_240) ;  /* 0x0000007000017945 */ /* 0x000fe20003800000 */
[----:B------:R-:W-:-:S05]  /*8f60*/  @!P2 IMAD.MOV.U32 R5, RZ, RZ, R15 ;  /* 0x000000ffff05a224 */ /* 0x000fca00078e000f */
[----:B------:R0:W-:Y:S05]  /*8f70*/  @!P2 STG.E.U8 desc[UR36][R4.64+0x49], R45 ;  /* 0x0000492d0400a986 */ /* 0x0001ea000c101124 */
[----:B------:R-:W-:Y:S05]  /*8f80*/  @P3 BRA `(.L_x_241) ;  /* 0x00000000000c3947 */ /* 0x000fea0003800000 */
[----:B------:R-:W0:Y:S02]  /*8f90*/  LDG.E.U8 R145, desc[UR36][R8.64+0x48] ;  /* 0x0000482408917981 */ /* 0x000e24000c1e1100 */
[----:B0-----:R-:W-:-:S05]  /*8fa0*/  PRMT R5, R145, 0x8880, RZ ;  /* 0x0000888091057816 */ /* 0x001fca00000000ff */
[----:B------:R-:W-:-:S07]  /*8fb0*/  IMAD R144, R5, R152, RZ ;  /* 0x0000009805907224 */ /* 0x000fce00078e02ff */
.L_x_241:
[----:B------:R-:W-:Y:S05]  /*8fc0*/  BSYNC B1 ;  /* 0x0000000000017941 */ /* 0x000fea0003800000 */
.L_x_240:
[----:B------:R-:W-:Y:S01]  /*8fd0*/  ISETP.LT.OR P2, PT, R0, 0x41, !P1 ;  /* 0x000000410000780c */ /* 0x000fe20004f41670 */
[----:B-1----:R-:W-:Y:S01]  /*8fe0*/  @!P3 IMAD R43, R46, R153, R144 ;  /* 0x000000992e2bb224 */ /* 0x002fe200078e0290 */
[----:B------:R-:W-:Y:S01]  /*8ff0*/  ISETP.LT.OR P0, PT, R0, 0x4a, !P0 ;  /* 0x0000004a0000780c */ /* 0x000fe20004701670 */
[----:B------:R-:W-:Y:S10]  /*9000*/  BSSY B1, `(.L_x_242) ;  /* 0x000000c000017945 */ /* 0x000ff40003800000 */
[----:B------:R-:W-:-:S04]  /*9010*/  @!P2 IADD3 R40, P4, P5, R147, R14, R148 ;  /* 0x0000000e9328a210 */ /* 0x000fc80007d9e094 */
[----:B------:R-:W-:Y:S02]  /*9020*/  @!P2 IADD3.X R41, R150, R15, R151, P4, P5 ;  /* 0x0000000f9629a210 */ /* 0x000fe400027ea497 */
[----:B0-----:R-:W-:-:S05]  /*9030*/  @!P3 IADD3 R4, P4, R14, R147, RZ ;  /* 0x000000930e04b210 */ /* 0x001fca0007f9e0ff */
[----:B------:R-:W-:Y:S01]  /*9040*/  @!P3 IMAD.X R5, R15, 0x1, R150, P4 ;  /* 0x000000010f05b824 */ /* 0x000fe200020e0696 */
[----:B------:R-:W-:-:S04]  /*9050*/  @!P0 IADD3 R20, P4, R14, R147, RZ ;  /* 0x000000930e148210 */ /* 0x000fc80007f9e0ff */
[----:B------:R0:W-:Y:S01]  /*9060*/  @!P3 STG.E.U8 desc[UR36][R4.64+0x48], R43 ;  /* 0x0000482b0400b986 */ /* 0x0001e2000c101124 */
[----:B--2---:R-:W-:Y:S01]  /*9070*/  @!P0 IMAD.X R21, R15, 0x1, R150, P4 ;  /* 0x000000010f158824 */ /* 0x004fe200020e0696 */
[----:B------:R-:W-:Y:S07]  /*9080*/  @P0 BRA `(.L_x_243) ;  /* 0x00000000000c0947 */ /* 0x000fee0003800000 */
[----:B------:R-:W0:Y:S02]  /*9090*/  LDG.E.U8 R145, desc[UR36][R8.64+0x49] ;  /* 0x0000492408917981 */ /* 0x000e24000c1e1100 */
[----:B0-----:R-:W-:-:S05]  /*90a0*/  PRMT R5, R145, 0x8880, RZ ;  /* 0x0000888091057816 */ /* 0x001fca00000000ff */
[----:B------:R-:W-:-:S07]  /*90b0*/  IMAD R144, R5, R152, RZ ;  /* 0x0000009805907224 */ /* 0x000fce00078e02ff */
.L_x_243:
[----:B------:R-:W-:Y:S05]  /*90c0*/  BSYNC B1 ;  /* 0x0000000000017941 */ /* 0x000fea0003800000 */
.L_x_242:
[----:B------:R-:W-:Y:S01]  /*90d0*/  @!P0 IMAD R47, R47, R153, R144 ;  /* 0x000000992f2f8224 */ /* 0x000fe200078e0290 */
[----:B------:R-:W-:Y:S01]  /*90e0*/  LOP3.LUT P6, RZ, R156, 0x4, RZ, 0xc0, !PT ;  /* 0x000000049cff7812 */ /* 0x000fe200078cc0ff */
[----:B------:R-:W-:Y:S03]  /*90f0*/  BSSY B1, `(.L_x_244) ;  /* 0x0000007000017945 */ /* 0x000fe60003800000 */
[----:B------:R1:W-:Y:S01]  /*9100*/  @!P0 STG.E.U8 desc[UR36][R20.64+0x49], R47 ;  /* 0x0000492f14008986 */ /* 0x0003e2000c101124 */
[----:B------:R-:W-:-:S13]  /*9110*/  ISETP.LT.OR P0, PT, R0, 0x41, !P6 ;  /* 0x000000410000780c */ /* 0x000fda0007701670 */
[----:B-1----:R-:W-:Y:S05]  /*9120*/  @P0 BRA `(.L_x_245) ;  /* 0x00000000000c0947 */ /* 0x002fea0003800000 */
[----:B------:R-:W0:Y:S02]  /*9130*/  LDG.E.U8 R145, desc[UR36][R136.64+0x40] ;  /* 0x0000402488917981 */ /* 0x000e24000c1e1100 */
[----:B0-----:R-:W-:-:S05]  /*9140*/  PRMT R5, R145, 0x8880, RZ ;  /* 0x0000888091057816 */ /* 0x001fca00000000ff */
[----:B------:R-:W-:-:S07]  /*9150*/  IMAD R144, R5, R152, RZ ;  /* 0x0000009805907224 */ /* 0x000fce00078e02ff */
.L_x_245:
[----:B------:R-:W-:Y:S05]  /*9160*/  BSYNC B1 ;  /* 0x0000000000017941 */ /* 0x000fea0003800000 */
.L_x_244:
[----:B0-----:R-:W-:Y:S01]  /*9170*/  @!P0 IMAD R5, R32, R153, R144 ;  /* 0x0000009920058224 */ /* 0x001fe200078e0290 */
[----:B------:R-:W-:Y:S04]  /*9180*/  BSSY B1, `(.L_x_246) ;  /* 0x0000007000017945 */ /* 0x000fe80003800000 */
[----:B------:R0:W-:Y:S01]  /*9190*/  @!P0 STG.E.U8 desc[UR36][R128.64+0x40], R5 ;  /* 0x0000400580008986 */ /* 0x0001e2000c101124 */
[----:B------:R-:W-:-:S13]  /*91a0*/  ISETP.LT.OR P0, PT, R0, 0x42, !P6 ;  /* 0x000000420000780c */ /* 0x000fda0007701670 */
[----:B0-----:R-:W-:Y:S05]  /*91b0*/  @P0 BRA `(.L_x_247) ;  /* 0x00000000000c0947 */ /* 0x001fea0003800000 */
[----:B------:R-:W2:Y:S02]  /*91c0*/  LDG.E.U8 R145, desc[UR36][R136.64+0x41] ;  /* 0x0000412488917981 */ /* 0x000ea4000c1e1100 */
[----:B--2---:R-:W-:-:S05]  /*91d0*/  PRMT R5, R145, 0x8880, RZ ;  /* 0x0000888091057816 */ /* 0x004fca00000000ff */
[----:B------:R-:W-:-:S07]  /*91e0*/  IMAD R144, R5, R152, RZ ;  /* 0x0000009805907224 */ /* 0x000fce00078e02ff */
.L_x_247:
[----:B------:R-:W-:Y:S05]  /*91f0*/  BSYNC B1 ;  /* 0x0000000000017941 */ /* 0x000fea0003800000 */
.L_x_246:
[----:B------:R-:W-:Y:S01]  /*9200*/  @!P0 IMAD R33, R33, R153, R144 ;  /* 0x0000009921218224 */ /* 0x000fe200078e0290 */
[----:B------:R-:W-:Y:S01]  /*9210*/  ISETP.LT.OR P3, PT, R0, 0x42, !P1 ;  /* 0x000000420000780c */ /* 0x000fe20004f61670 */
[----:B------:R-:W-:Y:S03]  /*9220*/  BSSY B1, `(.L_x_248) ;  /* 0x0000008000017945 */ /* 0x000fe60003800000 */
[----:B------:R0:W-:Y:S09]  /*9230*/  @!P0 STG.E.U8 desc[UR36][R128.64+0x41], R33 ;  /* 0x0000412180008986 */ /* 0x0001f2000c101124 */
[----:B------:R-:W-:-:S04]  /*9240*/  @!P3 IADD3 R4, P4, P5, R147, R14, R148 ;  /* 0x0000000e9304b210 */ /* 0x000fc80007d9e094 */
[----:B------:R-:W-:Y:S01]  /*9250*/  @!P3 IADD3.X R5, R150, R15, R151, P4, P5 ;  /* 0x0000000f9605b210 */ /* 0x000fe200027ea497 */
[----:B0-----:R-:W-:Y:S08]  /*9260*/  @P2 BRA `(.L_x_249) ;  /* 0x00000000000c2947 */ /* 0x001ff00003800000 */
[----:B------:R-:W2:Y:S02]  /*9270*/  LDG.E.U8 R145, desc[UR36][R10.64+0x40] ;  /* 0x000040240a917981 */ /* 0x000ea4000c1e1100 */
[----:B--2---:R-:W-:-:S05]  /*9280*/  PRMT R9, R145, 0x8880, RZ ;  /* 0x0000888091097816 */ /* 0x004fca00000000ff */
[----:B------:R-:W-:-:S07]  /*9290*/  IMAD R144, R9, R152, RZ ;  /* 0x0000009809907224 */ /* 0x000fce00078e02ff */
.L_x_249:
[----:B------:R-:W-:Y:S05]  /*92a0*/  BSYNC B1 ;  /* 0x0000000000017941 */ /* 0x000fea0003800000 */
.L_x_248:
[----:B------:R-:W-:Y:S01]  /*92b0*/  @!P2 IMAD R33, R34, R153, R144 ;  /* 0x000000992221a224 */ /* 0x000fe200078e0290 */
[C---:B------:R-:W-:Y:S01]  /*92c0*/  ISETP.LT.OR P0, PT, R0.reuse, 0x49, !P1 ;  /* 0x000000490000780c */ /* 0x040fe20004f01670 */
[----:B------:R-:W-:Y:S01]  /*92d0*/  BSSY B1, `(.L_x_250) ;  /* 0x000000b000017945 */ /* 0x000fe20003800000 */
[----:B------:R-:W-:Y:S02]  /*92e0*/  ISETP.LT.OR P1, PT, R0, 0x4a, !P1 ;  /* 0x0000004a0000780c */ /* 0x000fe40004f21670 */
[----:B------:R0:W-:Y:S09]  /*92f0*/  @!P2 STG.E.U8 desc[UR36][R40.64+0x40], R33 ;  /* 0x000040212800a986 */ /* 0x0001f2000c101124 */
[----:B------:R-:W-:-:S04]  /*9300*/  @!P0 IADD3 R8, P4, P5, R147, R14, R148 ;  /* 0x0000000e93088210 */ /* 0x000fc80007d9e094 */
[----:B------:R-:W-:Y:S02]  /*9310*/  @!P0 IADD3.X R9, R150, R15, R151, P4, P5 ;  /* 0x0000000f96098210 */ /* 0x000fe400027ea497 */
[----:B------:R-:W-:-:S04]  /*9320*/  @!P1 IADD3 R20, P4, P5, R147, R14, R148 ;  /* 0x0000000e93149210 */ /* 0x000fc80007d9e094 */
[----:B------:R-:W-:Y:S01]  /*9330*/  @!P1 IADD3.X R21, R150, R15, R151, P4, P5 ;  /* 0x0000000f96159210 */ /* 0x000fe200027ea497 */
[----:B0-----:R-:W-:Y:S08]  /*9340*/  @P3 BRA `(.L_x_251) ;  /* 0x00000000000c3947 */ /* 0x001ff00003800000 */
[----:B------:R-:W2:Y:S02]  /*9350*/  LDG.E.U8 R145, desc[UR36][R10.64+0x41] ;  /* 0x000041240a917981 */ /* 0x000ea4000c1e1100 */
[----:B--2---:R-:W-:-:S05]  /*9360*/  PRMT R33, R145, 0x8880, RZ ;  /* 0x0000888091217816 */ /* 0x004fca00000000ff */
[----:B------:R-:W-:-:S07]  /*9370*/  IMAD R144, R33, R152, RZ ;  /* 0x0000009821907224 */ /* 0x000fce00078e02ff */
.L_x_251:
[----:B------:R-:W-:Y:S05]  /*9380*/  BSYNC B1 ;  /* 0x0000000000017941 */ /* 0x000fea0003800000 */
.L_x_250:
[----:B------:R-:W-:Y:S01]  /*9390*/  @!P3 IMAD R35, R35, R153, R144 ;  /* 0x000000992323b224 */ /* 0x000fe200078e0290 */
[----:B------:R-:W-:Y:S04]  /*93a0*/  BSSY B1, `(.L_x_252) ;  /* 0x0000007000017945 */ /* 0x000fe80003800000 */
[----:B------:R0:W-:Y:S01]  /*93b0*/  @!P3 STG.E.U8 desc[UR36][R4.64+0x41], R35 ;  /* 0x000041230400b986 */ /* 0x0001e2000c101124 */
[----:B------:R-:W-:-:S13]  /*93c0*/  ISETP.LT.OR P3, PT, R0, 0x49, !P6 ;  /* 0x000000490000780c */ /* 0x000fda0007761670 */
[----:B0-----:R-:W-:Y:S05]  /*93d0*/  @P3 BRA `(.L_x_253) ;  /* 0x00000000000c3947 */ /* 0x001fea0003800000 */
[----:B------:R-:W2:Y:S02]  /*93e0*/  LDG.E.U8 R145, desc[UR36][R136.64+0x48] ;  /* 0x0000482488917981 */ /* 0x000ea4000c1e1100 */
[----:B--2---:R-:W-:-:S05]  /*93f0*/  PRMT R5, R145, 0x8880, RZ ;  /* 0x0000888091057816 */ /* 0x004fca00000000ff */
[----:B------:R-:W-:-:S07]  /*9400*/  IMAD R144, R5, R152, RZ ;  /* 0x0000009805907224 */ /* 0x000fce00078e02ff */
.L_x_253:
[----:B------:R-:W-:Y:S05]  /*9410*/  BSYNC B1 ;  /* 0x0000000000017941 */ /* 0x000fea0003800000 */
.L_x_252:
[----:B------:R-:W-:Y:S01]  /*9420*/  ISETP.NE.AND P6, PT, R3, RZ, PT ;  /* 0x000000ff0300720c */ /* 0x000fe20003fc5270 */
[----:B------:R-:W-:Y:S01]  /*9430*/  @!P3 IMAD R33, R36, R153, R144 ;  /* 0x000000992421b224 */ /* 0x000fe200078e0290 */
[----:B------:R-:W-:Y:S02]  /*9440*/  BSSY B1, `(.L_x_254) ;  /* 0x000000b000017945 */ /* 0x000fe40003800000 */
[----:B------:R-:W-:Y:S02]  /*9450*/  ISETP.LT.OR P2, PT, R0, 0x41, !P6 ;  /* 0x000000410000780c */ /* 0x000fe40007741670 */
[----:B------:R0:W-:Y:S11]  /*9460*/  @!P3 STG.E.U8 desc[UR36][R128.64+0x48], R33 ;  /* 0x000048218000b986 */ /* 0x0001f6000c101124 */
[----:B------:R-:W-:-:S04]  /*9470*/  @!P2 IADD3 R4, P4, P5, R147, R14, R146 ;  /* 0x0000000e9304a210 */ /* 0x000fc80007d9e092 */
[----:B------:R-:W-:Y:S02]  /*9480*/  @!P2 IADD3.X R5, R150, R15, R149, P4, P5 ;  /* 0x0000000f9605a210 */ /* 0x000fe400027ea495 */
[----:B------:R-:W-:-:S04]  /*9490*/  LOP3.LUT P5, RZ, R156, 0x4, RZ, 0xc0, !PT ;  /* 0x000000049cff7812 */ /* 0x000fc800078ac0ff */
[----:B------:R-:W-:-:S13]  /*94a0*/  ISETP.LT.OR P3, PT, R0, 0x4a, !P5 ;  /* 0x0000004a0000780c */ /* 0x000fda0006f61670 */
[----:B0-----:R-:W-:Y:S05]  /*94b0*/  @P3 BRA `(.L_x_255) ;  /* 0x00000000000c3947 */ /* 0x001fea0003800000 */
[----:B------:R-:W2:Y:S02]  /*94c0*/  LDG.E.U8 R145, desc[UR36][R136.64+0x49] ;  /* 0x0000492488917981 */ /* 0x000ea4000c1e1100 */
[----:B--2---:R-:W-:-:S05]  /*94d0*/  PRMT R33, R145, 0x8880, RZ ;  /* 0x0000888091217816 */ /* 0x004fca00000000ff */
[----:B------:R-:W-:-:S07]  /*94e0*/  IMAD R144, R33, R152, RZ ;  /* 0x0000009821907224 */ /* 0x000fce00078e02ff */
.L_x_255:
[----:B------:R-:W-:Y:S05]  /*94f0*/  BSYNC B1 ;  /* 0x0000000000017941 */ /* 0x000fea0003800000 */
.L_x_254:
        /* <DEDUP_REMOVED lines=10> */
.L_x_257:
[----:B------:R-:W-:Y:S05]  /*95a0*/  BSYNC B1 ;  /* 0x0000000000017941 */ /* 0x000fea0003800000 */
.L_x_256:
[----:B------:R-:W-:Y:S01]  /*95b0*/  @!P0 IMAD R35, R38, R153, R144 ;  /* 0x0000009926238224 */ /* 0x000fe200078e0290 */
[----:B------:R-:W-:Y:S01]  /*95c0*/  ISETP.NE.AND P3, PT, R130, RZ, PT ;  /* 0x000000ff8200720c */ /* 0x000fe20003f65270 */
[----:B------:R-:W-:Y:S03]  /*95d0*/  BSSY B1, `(.L_x_258) ;  /* 0x0000007000017945 */ /* 0x000fe60003800000 */
[----:B------:R0:W-:Y:S01]  /*95e0*/  @!P0 STG.E.U8 desc[UR36][R8.64+0x48], R35 ;  /* 0x0000482308008986 */ /* 0x0001e2000c101124 */
[----:B------:R-:W-:Y:S01]  /*95f0*/  ISETP.LT.OR P0, PT, R0, 0x41, !P3 ;  /* 0x000000410000780c */ /* 0x000fe20005f01670 */
[----:B------:R-:W-:-:S12]  /*9600*/  @P1 BRA `(.L_x_259) ;  /* 0x00000000000c1947 */ /* 0x000fd80003800000 */
[----:B------:R-:W0:Y:S02]  /*9610*/  LDG.E.U8 R145, desc[UR36][R10.64+0x49] ;  /* 0x000049240a917981 */ /* 0x000e24000c1e1100 */
[----:B0-----:R-:W-:-:S05]  /*9620*/  PRMT R9, R145, 0x8880, RZ ;  /* 0x0000888091097816 */ /* 0x001fca00000000ff */
[----:B------:R-:W-:-:S07]  /*9630*/  IMAD R144, R9, R152, RZ ;  /* 0x0000009809907224 */ /* 0x000fce00078e02ff */
.L_x_259:
[----:B------:R-:W-:Y:S05]  /*9640*/  BSYNC B1 ;  /* 0x0000000000017941 */ /* 0x000fea0003800000 */
.L_x_258:
[----:B------:R-:W-:Y:S01]  /*9650*/  @!P1 IMAD R39, R39, R153, R144 ;  /* 0x0000009927279224 */ /* 0x000fe200078e0290 */
[----:B------:R-:W-:Y:S04]  /*9660*/  BSSY B1, `(.L_x_260) ;  /* 0x0000006000017945 */ /* 0x000fe80003800000 */
[----:B------:R1:W-:Y:S01]  /*9670*/  @!P1 STG.E.U8 desc[UR36][R20.64+0x49], R39 ;  /* 0x0000492714009986 */ /* 0x0003e2000c101124 */
[----:B------:R-:W-:Y:S05]  /*9680*/  @P0 BRA `(.L_x_261) ;  /* 0x00000000000c0947 */ /* 0x000fea0003800000 */
[----:B------:R-:W0:Y:S02]  /*9690*/  LDG.E.U8 R145, desc[UR36][R6.64+0x40] ;  /* 0x0000402406917981 */ /* 0x000e24000c1e1100 */
[----:B0-----:R-:W-:-:S05]  /*96a0*/  PRMT R9, R145, 0x8880, RZ ;  /* 0x0000888091097816 */ /* 0x001fca00000000ff */
[----:B------:R-:W-:-:S07]  /*96b0*/  IMAD R144, R9, R152, RZ ;  /* 0x0000009809907224 */ /* 0x000fce00078e02ff */
.L_x_261:
[----:B------:R-:W-:Y:S05]  /*96c0*/  BSYNC B1 ;  /* 0x0000000000017941 */ /* 0x000fea0003800000 */
.L_x_260:
[----:B------:R-:W-:Y:S01]  /*96d0*/  ISETP.NE.AND P5, PT, R3, RZ, PT ;  /* 0x000000ff0300720c */ /* 0x000fe20003fa5270 */
[----:B------:R-:W-:Y:S01]  /*96e0*/  @!P0 IMAD R3, R24, R153, R144 ;  /* 0x0000009918038224 */ /* 0x000fe200078e0290 */
[----:B------:R-:W-:Y:S02]  /*96f0*/  BSSY B1, `(.L_x_262) ;  /* 0x0000008000017945 */ /* 0x000fe40003800000 */
[C---:B------:R-:W-:Y:S02]  /*9700*/  ISETP.LT.OR P1, PT, R0.reuse, 0x49, !P5 ;  /* 0x000000490000780c */ /* 0x040fe40006f21670 */
[----:B------:R2:W-:Y:S01]  /*9710*/  @!P0 STG.E.U8 desc[UR36][R12.64+0x40], R3 ;  /* 0x000040030c008986 */ /* 0x0005e2000c101124 */
[----:B------:R-:W-:-:S13]  /*9720*/  ISETP.LT.OR P0, PT, R0, 0x42, !P3 ;  /* 0x000000420000780c */ /* 0x000fda0005f01670 */
[----:B--2---:R-:W-:Y:S05]  /*9730*/  @P0 BRA `(.L_x_263) ;  /* 0x00000000000c0947 */ /* 0x004fea0003800000 */
[----:B------:R-:W2:Y:S02]  /*9740*/  LDG.E.U8 R145, desc[UR36][R6.64+0x41] ;  /* 0x0000412406917981 */ /* 0x000ea4000c1e1100 */
[----:B--2---:R-:W-:-:S05]  /*9750*/  PRMT R3, R145, 0x8880, RZ ;  /* 0x0000888091037816 */ /* 0x004fca00000000ff */
[----:B------:R-:W-:-:S07]  /*9760*/  IMAD R144, R3, R152, RZ ;  /* 0x0000009803907224 */ /* 0x000fce00078e02ff */
.L_x_263:
[----:B------:R-:W-:Y:S05]  /*9770*/  BSYNC B1 ;  /* 0x0000000000017941 */ /* 0x000fea0003800000 */
.L_x_262:
[----:B------:R-:W-:Y:S01]  /*9780*/  @!P0 IMAD R25, R25, R153, R144 ;  /* 0x0000009919198224 */ /* 0x000fe200078e0290 */
[----:B------:R-:W-:Y:S04]  /*9790*/  BSSY B1, `(.L_x_264) ;  /* 0x0000006000017945 */ /* 0x000fe80003800000 */
[----:B------:R2:W-:Y:S01]  /*97a0*/  @!P0 STG.E.U8 desc[UR36][R12.64+0x41], R25 ;  /* 0x000041190c008986 */ /* 0x0005e2000c101124 */
[----:B------:R-:W-:Y:S05]  /*97b0*/  @P2 BRA `(.L_x_265) ;  /* 0x00000000000c2947 */ /* 0x000fea0003800000 */
[----:B------:R-:W3:Y:S02]  /*97c0*/  LDG.E.U8 R145, desc[UR36][R158.64+0x40] ;  /* 0x000040249e917981 */ /* 0x000ee4000c1e1100 */
[----:B---3--:R-:W-:-:S05]  /*97d0*/  PRMT R3, R145, 0x8880, RZ ;  /* 0x0000888091037816 */ /* 0x008fca00000000ff */
[----:B------:R-:W-:-:S07]  /*97e0*/  IMAD R144, R3, R152, RZ ;  /* 0x0000009803907224 */ /* 0x000fce00078e02ff */
.L_x_265:
[----:B------:R-:W-:Y:S05]  /*97f0*/  BSYNC B1 ;  /* 0x0000000000017941 */ /* 0x000fea0003800000 */
.L_x_264:
[----:B------:R-:W-:Y:S01]  /*9800*/  @!P2 IMAD R3, R26, R153, R144 ;  /* 0x000000991a03a224 */ /* 0x000fe200078e0290 */
[----:B------:R-:W-:Y:S04]  /*9810*/  BSSY B1, `(.L_x_266) ;  /* 0x0000006000017945 */ /* 0x000fe80003800000 */
[----:B------:R3:W-:Y:S01]  /*9820*/  @!P2 STG.E.U8 desc[UR36][R4.64+0x40], R3 ;  /* 0x000040030400a986 */ /* 0x0007e2000c101124 */
[----:B------:R-:W-:Y:S05]  /*9830*/  @P4 BRA `(.L_x_267) ;  /* 0x00000000000c4947 */ /* 0x000fea0003800000 */
[----:B------:R-:W3:Y:S02]  /*9840*/  LDG.E.U8 R145, desc[UR36][R158.64+0x41] ;  /* 0x000041249e917981 */ /* 0x000ee4000c1e1100 */
[----:B---3--:R-:W-:-:S05]  /*9850*/  PRMT R3, R145, 0x8880, RZ ;  /* 0x0000888091037816 */ /* 0x008fca00000000ff */
[----:B------:R-:W-:-:S07]  /*9860*/  IMAD R144, R3, R152, RZ ;  /* 0x0000009803907224 */ /* 0x000fce00078e02ff */
.L_x_267:
[----:B------:R-:W-:Y:S05]  /*9870*/  BSYNC B1 ;  /* 0x0000000000017941 */ /* 0x000fea0003800000 */
.L_x_266:
[C---:B------:R-:W-:Y:S01]  /*9880*/  ISETP.LT.OR P2, PT, R0.reuse, 0x49, !P3 ;  /* 0x000000490000780c */ /* 0x040fe20005f41670 */
[----:B------:R-:W-:Y:S01]  /*9890*/  @!P4 IMAD R27, R27, R153, R144 ;  /* 0x000000991b1bc224 */ /* 0x000fe200078e0290 */
[----:B------:R-:W-:Y:S01]  /*98a0*/  BSSY B1, `(.L_x_268) ;  /* 0x0000008000017945 */ /* 0x000fe20003800000 */
[----:B------:R-:W-:-:S03]  /*98b0*/  ISETP.LT.OR P0, PT, R0, 0x4a, !P3 ;  /* 0x0000004a0000780c */ /* 0x000fc60005f01670 */
[----:B------:R4:W-:Y:S01]  /*98c0*/  @!P4 STG.E.U8 desc[UR36][R32.64+0x41], R27 ;  /* 0x0000411b2000c986 */ /* 0x0009e2000c101124 */
[----:B---3--:R-:W-:-:S06]  /*98d0*/  @!P1 IADD3 R4, P3, P4, R147, R14, R146 ;  /* 0x0000000e93049210 */ /* 0x008fcc0007c7e092 */
[----:B------:R-:W-:Y:S07]  /*98e0*/  @P2 BRA `(.L_x_269) ;  /* 0x00000000000c2947 */ /* 0x000fee0003800000 */
[----:B------:R-:W3:Y:S02]  /*98f0*/  LDG.E.U8 R145, desc[UR36][R6.64+0x48] ;  /* 0x0000482406917981 */ /* 0x000ee4000c1e1100 */
[----:B---3--:R-:W-:-:S05]  /*9900*/  PRMT R3, R145, 0x8880, RZ ;  /* 0x0000888091037816 */ /* 0x008fca00000000ff */
[----:B------:R-:W-:-:S07]  /*9910*/  IMAD R144, R3, R152, RZ ;  /* 0x0000009803907224 */ /* 0x000fce00078e02ff */
.L_x_269:
[----:B------:R-:W-:Y:S05]  /*9920*/  BSYNC B1 ;  /* 0x0000000000017941 */ /* 0x000fea0003800000 */
.L_x_268:
[----:B------:R-:W-:Y:S01]  /*9930*/  @!P2 IMAD R3, R28, R153, R144 ;  /* 0x000000991c03a224 */ /* 0x000fe200078e0290 */
[----:B------:R-:W-:Y:S04]  /*9940*/  BSSY B1, `(.L_x_270) ;  /* 0x0000006000017945 */ /* 0x000fe80003800000 */
[----:B------:R3:W-:Y:S01]  /*9950*/  @!P2 STG.E.U8 desc[UR36][R12.64+0x48], R3 ;  /* 0x000048030c00a986 */ /* 0x0007e2000c101124 */
[----:B------:R-:W-:Y:S05]  /*9960*/  @P0 BRA `(.L_x_271) ;  /* 0x00000000000c0947 */ /* 0x000fea0003800000 */
[----:B------:R-:W3:Y:S02]  /*9970*/  LDG.E.U8 R145, desc[UR36][R6.64+0x49] ;  /* 0x0000492406917981 */ /* 0x000ee4000c1e1100 */
[----:B---3--:R-:W-:-:S05]  /*9980*/  PRMT R3, R145, 0x8880, RZ ;  /* 0x0000888091037816 */ /* 0x008fca00000000ff */
[----:B------:R-:W-:-:S07]  /*9990*/  IMAD R144, R3, R152, RZ ;  /* 0x0000009803907224 */ /* 0x000fce00078e02ff */
.L_x_271:
[----:B------:R-:W-:Y:S05]  /*99a0*/  BSYNC B1 ;  /* 0x0000000000017941 */ /* 0x000fea0003800000 */
.L_x_270:
[----:B------:R-:W-:Y:S01]  /*99b0*/  @!P0 IMAD R29, R29, R153, R144 ;  /* 0x000000991d1d8224 */ /* 0x000fe200078e0290 */
[----:B------:R-:W-:Y:S01]  /*99c0*/  BSSY B1, `(.L_x_272) ;  /* 0x0000007000017945 */ /* 0x000fe20003800000 */
[----:B------:R-:W-:-:S03]  /*99d0*/  @!P1 IADD3.X R5, R150, R15, R149, P3, P4 ;  /* 0x0000000f96059210 */ /* 0x000fc60001fe8495 */
[----:B------:R0:W-:Y:S01]  /*99e0*/  @!P0 STG.E.U8 desc[UR36][R12.64+0x49], R29 ;  /* 0x0000491d0c008986 */ /* 0x0001e2000c101124 */
[----:B------:R-:W-:Y:S05]  /*99f0*/  @P1 BRA `(.L_x_273) ;  /* 0x00000000000c1947 */ /* 0x000fea0003800000 */
[----:B------:R-:W3:Y:S02]  /*9a00*/  LDG.E.U8 R145, desc[UR36][R158.64+0x48] ;  /* 0x000048249e917981 */ /* 0x000ee4000c1e1100 */
[----:B---3--:R-:W-:-:S05]  /*9a10*/  PRMT R3, R145, 0x8880, RZ ;  /* 0x0000888091037816 */ /* 0x008fca00000000ff */
[----:B------:R-:W-:-:S07]  /*9a20*/  IMAD R144, R3, R152, RZ ;  /* 0x0000009803907224 */ /* 0x000fce00078e02ff */
.L_x_273:
[----:B------:R-:W-:Y:S05]  /*9a30*/  BSYNC B1 ;  /* 0x0000000000017941 */ /* 0x000fea0003800000 */
.L_x_272:
[----:B---3--:R-:W-:Y:S01]  /*9a40*/  @!P1 IMAD R3, R30, R153, R144 ;  /* 0x000000991e039224 */ /* 0x008fe200078e0290 */
[----:B------:R-:W-:Y:S01]  /*9a50*/  ISETP.LT.OR P0, PT, R0, 0x4a, !P5 ;  /* 0x0000004a0000780c */ /* 0x000fe20006f01670 */
[----:B------:R-:W-:Y:S03]  /*9a60*/  BSSY B1, `(.L_x_274) ;  /* 0x0000006000017945 */ /* 0x000fe60003800000 */
[----:B------:R3:W-:Y:S09]  /*9a70*/  @!P1 STG.E.U8 desc[UR36][R4.64+0x48], R3 ;  /* 0x0000480304009986 */ /* 0x0007f2000c101124 */
[----:B------:R-:W-:Y:S05]  /*9a80*/  @P0 BRA `(.L_x_275) ;  /* 0x00000000000c0947 */ /* 0x000fea0003800000 */
[----:B------:R-:W3:Y:S02]  /*9a90*/  LDG.E.U8 R145, desc[UR36][R158.64+0x49] ;  /* 0x000049249e917981 */ /* 0x000ee4000c1e1100 */
[----:B---3--:R-:W-:-:S05]  /*9aa0*/  PRMT R3, R145, 0x8880, RZ ;  /* 0x0000888091037816 */ /* 0x008fca00000000ff */
[----:B------:R-:W-:-:S07]  /*9ab0*/  IMAD R144, R3, R152, RZ ;  /* 0x0000009803907224 */ /* 0x000fce00078e02ff */
.L_x_275:
[----:B------:R-:W-:Y:S05]  /*9ac0*/  BSYNC B1 ;  /* 0x0000000000017941 */ /* 0x000fea0003800000 */
.L_x_274:
[----:B------:R-:W-:Y:S01]  /*9ad0*/  IMAD R31, R31, R153, R144 ;  /* 0x000000991f1f7224 */ /* 0x000fe200078e0290 */
[----:B------:R-:W-:Y:S06]  /*9ae0*/  @P0 BRA `(.L_x_276) ;  /* 0x0000002000c00947 */ /* 0x000fec0003800000 */
[----:B---3--:R-:W-:-:S04]  /*9af0*/  IADD3 R4, P0, P1, R147, R14, R146 ;  /* 0x0000000e93047210 */ /* 0x008fc8000791e092 */
[----:B------:R-:W-:-:S05]  /*9b00*/  IADD3.X R5, R150, R15, R149, P0, P1 ;  /* 0x0000000f96057210 */ /* 0x000fca00007e2495 */
[----:B------:R3:W-:Y:S01]  /*9b10*/  STG.E.U8 desc[UR36][R4.64+0x49], R31 ;  /* 0x0000491f04007986 */ /* 0x0007e2000c101124 */
[----:B------:R-:W-:Y:S05]  /*9b20*/  BRA `(.L_x_276) ;  /* 0x0000002000b07947 */ /* 0x000fea0003800000 */
.L_x_35:
[----:B------:R-:W-:Y:S01]  /*9b30*/  ULDC.64 UR4, c[0x0][0x5c0] ;  /* 0x0001700000047ab9 */ /* 0x000fe20000000a00 */
[----:B------:R-:W-:Y:S01]  /*9b40*/  ISETP.GE.AND P5, PT, R3, 0x109, PT ;  /* 0x000001090300780c */ /* 0x000fe20003fa6270 */
[----:B------:R-:W-:Y:S01]  /*9b50*/  IMAD R5, R179, 0x78, RZ ;  /* 0x00000078b3057824 */ /* 0x000fe200078e02ff */
[----:B------:R-:W-:Y:S02]  /*9b60*/  IADD3 R12, P0, R14, UR4, RZ ;  /* 0x000000040e0c7c10 */ /* 0x000fe4000ff1e0ff */
[C---:B------:R-:W-:Y:S02]  /*9b70*/  ISETP.LT.OR P4, PT, R0.reuse, 0xa, !P5 ;  /* 0x0000000a0000780c */ /* 0x040fe40006f81670 */
[----:B------:R-:W-:Y:S02]  /*9b80*/  IADD3.X R13, R11, UR5, RZ, P0, !PT ;  /* 0x000000050b0d7c10 */ /* 0x000fe400087fe4ff */
[----:B------:R-:W-:Y:S02]  /*9b90*/  IADD3 R176, P0, R147, R12, RZ ;  /* 0x0000000c93b07210 */ /* 0x000fe40007f1e0ff */
[----:B------:R-:W-:-:S02]  /*9ba0*/  ISETP.LT.OR P3, PT, R0, 0x12, !P5 ;  /* 0x000000120000780c */ /* 0x000fc40006f61670 */
[----:B------:R-:W-:Y:S01]  /*9bb0*/  ISETP.LT.OR P2, PT, R0, 0x19, !P5 ;  /* 0x000000190000780c */ /* 0x000fe20006f41670 */
[----:B------:R-:W-:Y:S01]  /*9bc0*/  IMAD.X R177, R150, 0x1, R13, P0 ;  /* 0x0000000196b17824 */ /* 0x000fe200000e060d */
[----:B------:R-:W-:Y:S01]  /*9bd0*/  LOP3.LUT R156, R156, 0xfffffff7, RZ, 0xc0, !PT ;  /* 0xfffffff79c9c7812 */ /* 0x000fe200078ec0ff */
[----:B------:R-:W-:-:S04]  /*9be0*/  IMAD.WIDE.U32 R182, R178, 0x78, R176 ;  /* 0x00000078b2b67825 */ /* 0x000fc800078e00b0 */
[----:B------:R-:W-:Y:S01]  /*9bf0*/  IMAD.IADD R183, R183, 0x1, R5 ;  /* 0x00000001b7b77824 */ /* 0x000fe200078e0205 */
[----:B------:R-:W-:Y:S01]  /*9c00*/  @!P4 IADD3 R180, P0, P1, R147, R182, R148 ;  /* 0x000000b693b4c210 */ /* 0x000fe2000791e094 */
[----:B------:R-:W-:Y:S02]  /*9c10*/  IMAD.WIDE.U32 R178, R178, 0x78, R176 ;  /* 0x00000078b2b27825 */ /* 0x000fe400078e00b0 */
[----:B------:R-:W-:Y:S02]  /*9c20*/  @P3 LOP3.LUT R156, R156, 0x8, RZ, 0xfc, !PT ;  /* 0x000000089c9c3812 */ /* 0x000fe400078efcff */
[----:B------:R-:W-:Y:S01]  /*9c30*/  @!P4 IADD3.X R181, R150, R183, R151, P0, P1 ;  /* 0x000000b796b5c210 */ /* 0x000fe200007e2497 */
[----:B------:R-:W-:Y:S01]  /*9c40*/  IMAD.IADD R179, R5, 0x1, R179 ;  /* 0x0000000105b37824 */ /* 0x000fe200078e02b3 */
[----:B------:R-:W-:Y:S02]  /*9c50*/  @!P3 IADD3 R174, P0, P1, R147, R178, R148 ;  /* 0x000000b293aeb210 */ /* 0x000fe4000791e094 */
[----:B------:R-:W-:-:S02]  /*9c60*/  LOP3.LUT R156, R156, 0xffffffef, RZ, 0xc0, !PT ;  /* 0xffffffef9c9c7812 */ /* 0x000fc400078ec0ff */
[-CC-:B------:R-:W-:Y:S02]  /*9c70*/  @!P3 IADD3.X R175, R150, R179.reuse, R151.reuse, P0, P1 ;  /* 0x000000b396afb210 */ /* 0x180fe400007e2497 */
[----:B------:R-:W-:Y:S02]  /*9c80*/  @!P2 IADD3 R172, P0, P1, R147, R178, R148 ;  /* 0x000000b293aca210 */ /* 0x000fe4000791e094 */
[----:B------:R-:W-:Y:S02]  /*9c90*/  @P2 LOP3.LUT R156, R156, 0x10, RZ, 0xfc, !PT ;  /* 0x000000109c9c2812 */ /* 0x000fe400078efcff */
[----:B------:R-:W-:Y:S02]  /*9ca0*/  @!P2 IADD3.X R173, R150, R179, R151, P0, P1 ;  /* 0x000000b396ada210 */ /* 0x000fe400007e2497 */
[----:B------:R-:W-:Y:S02]  /*9cb0*/  ISETP.LT.OR P2, PT, R0, 0x1a, !P5 ;  /* 0x0000001a0000780c */ /* 0x000fe40006f41670 */
[----:B------:R-:W-:-:S02]  /*9cc0*/  LOP3.LUT R156, R156, 0xfffffffb, RZ, 0xc0, !PT ;  /* 0xfffffffb9c9c7812 */ /* 0x000fc400078ec0ff */
[C---:B------:R-:W-:Y:S02]  /*9cd0*/  ISETP.GE.AND P4, PT, R3.reuse, 0x1, PT ;  /* 0x000000010300780c */ /* 0x040fe40003f86270 */
[----:B------:R-:W-:-:S07]  /*9ce0*/  ISETP.GE.AND P3, PT, R3, 0x9, PT ;  /* 0x000000090300780c */ /* 0x000fce0003f66270 */
[----:B------:R-:W-:Y:S02]  /*9cf0*/  @!P2 IADD3 R170, P0, P1, R147, R178, R148 ;  /* 0x000000b293aaa210 */ /* 0x000fe4000791e094 */
[----:B------:R-:W-:Y:S02]  /*9d00*/  @P2 LOP3.LUT R156, R156, 0x4, RZ, 0xfc, !PT ;  /* 0x000000049c9c2812 */ /* 0x000fe400078efcff */
[----:B------:R-:W-:Y:S02]  /*9d10*/  @!P2 IADD3.X R171, R150, R179, R151, P0, P1 ;  /* 0x000000b396aba210 */ /* 0x000fe400007e2497 */
[----:B------:R-:W-:Y:S02]  /*9d20*/  ISETP.LT.OR P2, PT, R0, 0x21, !P5 ;  /* 0x000000210000780c */ /* 0x000fe40006f41670 */
[----:B------:R-:W-:-:S11]  /*9d30*/  LOP3.LUT R156, R156, 0xfffffdff, RZ, 0xc0, !PT ;  /* 0xfffffdff9c9c7812 */ /* 0x000fd600078ec0ff */
        /* <DEDUP_REMOVED lines=59> */
[C---:B------:R-:W-:Y:S02]  /*a0f0*/  ISETP.GE.AND P2, PT, R3.reuse, 0x81, PT ;  /* 0x000000810300780c */ /* 0x040fe40003f46270 */
[----:B------:R-:W-:-:S09]  /*a100*/  ISETP.GE.AND P1, PT, R3, 0x89, PT ;  /* 0x000000890300780c */ /* 0x000fd20003f26270 */
[----:B------:R-:W-:-:S05]  /*a110*/  @!P0 IMAD R157, R136, R153, RZ ;  /* 0x00000099889d8224 */ /* 0x000fca00078e02ff */
[----:B------:R0:W-:Y:S01]  /*a120*/  @!P0 STG.E.U8 desc[UR36][R12.64], R157 ;  /* 0x0000009d0c008986 */ /* 0x0001e2000c101124 */
[----:B------:R-:W-:-:S13]  /*a130*/  ISETP.LT.OR P0, PT, R0, 0x2, !P4 ;  /* 0x000000020000780c */ /* 0x000fda0006701670 */
[----:B------:R-:W-:-:S05]  /*a140*/  @!P0 IMAD R137, R137, R153, RZ ;  /* 0x0000009989898224 */ /* 0x000fca00078e02ff */
[----:B------:R1:W-:Y:S01]  /*a150*/  @!P0 STG.E.U8 desc[UR36][R12.64+0x1], R137 ;  /* 0x000001890c008986 */ /* 0x0003e2000c101124 */
[----:B------:R-:W-:-:S13]  /*a160*/  ISETP.LT.OR P0, PT, R0, 0x1, !P3 ;  /* 0x000000010000780c */ /* 0x000fda0005f01670 */
[----:B------:R-:W-:-:S05]  /*a170*/  @!P0 IMAD R185, R138, R153, RZ ;  /* 0x000000998ab98224 */ /* 0x000fca00078e02ff */
[----:B------:R-:W-:Y:S01]  /*a180*/  @!P0 STG.E.U8 desc[UR36][R176.64], R185 ;  /* 0x000000b9b0008986 */ /* 0x000fe2000c101124 */
[----:B------:R-:W-:-:S13]  /*a190*/  ISETP.LT.OR P0, PT, R0, 0x2, !P3 ;  /* 0x000000020000780c */ /* 0x000fda0005f01670 */
[----:B------:R-:W-:-:S05]  /*a1a0*/  @!P0 IMAD R139, R139, R153, RZ ;  /* 0x000000998b8b8224 */ /* 0x000fca00078e02ff */
[----:B------:R2:W-:Y:S01]  /*a1b0*/  @!P0 STG.E.U8 desc[UR36][R176.64+0x1], R139 ;  /* 0x0000018bb0008986 */ /* 0x0005e2000c101124 */
[----:B------:R-:W-:-:S13]  /*a1c0*/  ISETP.LT.OR P0, PT, R0, 0x9, !P4 ;  /* 0x000000090000780c */ /* 0x000fda0006701670 */
[----:B0-----:R-:W-:Y:S01]  /*a1d0*/  @!P0 IMAD R157, R140, R153, RZ ;  /* 0x000000998c9d8224 */ /* 0x001fe200078e02ff */
[----:B------:R-:W-:-:S04]  /*a1e0*/  P2R R140, PR, RZ, 0x10 ;  /* 0x00000010ff8c7803 */ /* 0x000fc80000000000 */
[----:B------:R-:W-:Y:S01]  /*a1f0*/  @!P0 STG.E.U8 desc[UR36][R12.64+0x8], R157 ;  /* 0x0000089d0c008986 */ /* 0x000fe2000c101124 */
[----:B------:R-:W-:-:S13]  /*a200*/  ISETP.LT.OR P0, PT, R0, 0xa, !P4 ;  /* 0x0000000a0000780c */ /* 0x000fda0006701670 */
[----:B------:R-:W-:-:S05]  /*a210*/  @!P0 IMAD R141, R141, R153, RZ ;  /* 0x000000998d8d8224 */ /* 0x000fca00078e02ff */
[----:B------:R0:W-:Y:S01]  /*a220*/  @!P0 STG.E.U8 desc[UR36][R12.64+0x9], R141 ;  /* 0x0000098d0c008986 */ /* 0x0001e2000c101124 */
[----:B------:R-:W-:-:S13]  /*a230*/  ISETP.LT.OR P0, PT, R0, 0x9, !P3 ;  /* 0x000000090000780c */ /* 0x000fda0005f01670 */
[----:B-1----:R-:W-:-:S05]  /*a240*/  @!P0 IMAD R137, R142, R153, RZ ;  /* 0x000000998e898224 */ /* 0x002fca00078e02ff */
[----:B------:R1:W-:Y:S01]  /*a250*/  @!P0 STG.E.U8 desc[UR36][R176.64+0x8], R137 ;  /* 0x00000889b0008986 */ /* 0x0003e2000c101124 */
[----:B------:R-:W-:-:S13]  /*a260*/  ISETP.LT.OR P0, PT, R0, 0xa, !P3 ;  /* 0x0000000a0000780c */ /* 0x000fda0005f01670 */
[----:B------:R-:W-:-:S05]  /*a270*/  @!P0 IMAD R143, R143, R153, RZ ;  /* 0x000000998f8f8224 */ /* 0x000fca00078e02ff */
[----:B------:R3:W-:Y:S01]  /*a280*/  @!P0 STG.E.U8 desc[UR36][R176.64+0x9], R143 ;  /* 0x0000098fb0008986 */ /* 0x0007e2000c101124 */
[----:B------:R-:W-:-:S13]  /*a290*/  ISETP.LT.OR P0, PT, R0, 0x1, !P2 ;  /* 0x000000010000780c */ /* 0x000fda0005701670 */
[----:B--2---:R-:W-:-:S05]  /*a2a0*/  @!P0 IMAD R139, R128, R153, RZ ;  /* 0x00000099808b8224 */ /* 0x004fca00078e02ff */
[----:B------:R2:W-:Y:S01]  /*a2b0*/  @!P0 STG.E.U8 desc[UR36][R182.64], R139 ;  /* 0x0000008bb6008986 */ /* 0x0005e2000c101124 */
[----:B------:R-:W-:-:S13]  /*a2c0*/  ISETP.LT.OR P0, PT, R0, 0x2, !P2 ;  /* 0x000000020000780c */ /* 0x000fda0005701670 */
[----:B0-----:R-:W-:Y:S02]  /*a2d0*/  @!P0 IMAD R141, R129, R153, RZ ;  /* 0x00000099818d8224 */ /* 0x001fe400078e02ff */
[----:B------:R-:W-:Y:S02]  /*a2e0*/  @!P0 IMAD.MOV.U32 R136, RZ, RZ, R182 ;  /* 0x000000ffff888224 */ /* 0x000fe400078e00b6 */
[----:B-1----:R-:W-:-:S05]  /*a2f0*/  @!P0 IMAD.MOV.U32 R137, RZ, RZ, R183 ;  /* 0x000000ffff898224 */ /* 0x002fca00078e00b7 */
[----:B------:R0:W-:Y:S01]  /*a300*/  @!P0 STG.E.U8 desc[UR36][R136.64+0x1], R141 ;  /* 0x0000018d88008986 */ /* 0x0001e2000c101124 */
[----:B------:R-:W-:-:S13]  /*a310*/  ISETP.LT.OR P0, PT, R0, 0x1, !P1 ;  /* 0x000000010000780c */ /* 0x000fda0004f01670 */
[----:B------:R-:W-:Y:S01]  /*a320*/  @!P0 IADD3 R128, P6, R147, R182, RZ ;  /* 0x000000b693808210 */ /* 0x000fe20007fde0ff */
[----:B---3--:R-:W-:-:S04]  /*a330*/  @!P0 IMAD R143, R130, R153, RZ ;  /* 0x00000099828f8224 */ /* 0x008fc800078e02ff */
[----:B------:R-:W-:-:S05]  /*a340*/  @!P0 IMAD.X R129, R183, 0x1, R150, P6 ;  /* 0x00000001b7818824 */ /* 0x000fca00030e0696 */
[----:B------:R1:W-:Y:S01]  /*a350*/  @!P0 STG.E.U8 desc[UR36][R128.64], R143 ;  /* 0x0000008f80008986 */ /* 0x0003e2000c101124 */
[----:B------:R-:W-:-:S13]  /*a360*/  ISETP.LT.OR P0, PT, R0, 0x2, !P1 ;  /* 0x000000020000780c */ /* 0x000fda0004f01670 */
[----:B------:R-:W-:Y:S01]  /*a370*/  @!P0 IADD3 R138, P6, R147, R182, RZ ;  /* 0x000000b6938a8210 */ /* 0x000fe20007fde0ff */
[----:B------:R-:W-:-:S04]  /*a380*/  @!P0 IMAD R157, R131, R153, RZ ;  /* 0x00000099839d8224 */ /* 0x000fc800078e02ff */
[----:B--2---:R-:W-:-:S05]  /*a390*/  @!P0 IMAD.X R139, R183, 0x1, R150, P6 ;  /* 0x00000001b78b8824 */ /* 0x004fca00030e0696 */
[----:B------:R-:W-:Y:S01]  /*a3a0*/  @!P0 STG.E.U8 desc[UR36][R138.64+0x1], R157 ;  /* 0x0000019d8a008986 */ /* 0x000fe2000c101124 */
[----:B------:R-:W-:-:S13]  /*a3b0*/  ISETP.LT.OR P0, PT, R0, 0x9, !P2 ;  /* 0x000000090000780c */ /* 0x000fda0005701670 */
[----:B0-----:R-:W-:Y:S02]  /*a3c0*/  @!P0 IMAD R137, R132, R153, RZ ;  /* 0x0000009984898224 */ /* 0x001fe400078e02ff */
[----:B-1----:R-:W-:Y:S02]  /*a3d0*/  @!P0 IMAD.MOV.U32 R128, RZ, RZ, R182 ;  /* 0x000000ffff808224 */ /* 0x002fe400078e00b6 */
[----:B------:R-:W-:-:S05]  /*a3e0*/  @!P0 IMAD.MOV.U32 R129, RZ, RZ, R183 ;  /* 0x000000ffff818224 */ /* 0x000fca00078e00b7 */
[----:B------:R0:W-:Y:S01]  /*a3f0*/  @!P0 STG.E.U8 desc[UR36][R128.64+0x8], R137 ;  /* 0x0000088980008986 */ /* 0x0001e2000c101124 */
[----:B------:R-:W-:-:S13]  /*a400*/  ISETP.LT.OR P0, PT, R0, 0xa, !P2 ;  /* 0x0000000a0000780c */ /* 0x000fda0005701670 */
[----:B------:R-:W-:Y:S02]  /*a410*/  @!P0 IMAD R141, R133, R153, RZ ;  /* 0x00000099858d8224 */ /* 0x000fe400078e02ff */
[----:B0-----:R-:W-:Y:S02]  /*a420*/  @!P0 IMAD.MOV.U32 R128, RZ, RZ, R182 ;  /* 0x000000ffff808224 */ /* 0x001fe400078e00b6 */
[----:B------:R-:W-:-:S05]  /*a430*/  @!P0 IMAD.MOV.U32 R129, RZ, RZ, R183 ;  /* 0x000000ffff818224 */ /* 0x000fca00078e00b7 */
[----:B------:R0:W-:Y:S01]  /*a440*/  @!P0 STG.E.U8 desc[UR36][R128.64+0x9], R141 ;  /* 0x0000098d80008986 */ /* 0x0001e2000c101124 */
[----:B------:R-:W-:-:S13]  /*a450*/  ISETP.LT.OR P0, PT, R0, 0x9, !P1 ;  /* 0x000000090000780c */ /* 0x000fda0004f01670 */
[----:B------:R-:W-:Y:S01]  /*a460*/  @!P0 IADD3 R130, P6, R147, R182, RZ ;  /* 0x000000b693828210 */ /* 0x000fe20007fde0ff */
[----:B------:R-:W-:-:S04]  /*a470*/  @!P0 IMAD R139, R134, R153, RZ ;  /* 0x00000099868b8224 */ /* 0x000fc800078e02ff */
[----:B------:R-:W-:-:S05]  /*a480*/  @!P0 IMAD.X R131, R183, 0x1, R150, P6 ;  /* 0x00000001b7838824 */ /* 0x000fca00030e0696 */
[----:B------:R-:W-:Y:S01]  /*a490*/  @!P0 STG.E.U8 desc[UR36][R130.64+0x8], R139 ;  /* 0x0000088b82008986 */ /* 0x000fe2000c101124 */
[----:B------:R-:W-:-:S13]  /*a4a0*/  ISETP.LT.OR P0, PT, R0, 0xa, !P1 ;  /* 0x0000000a0000780c */ /* 0x000fda0004f01670 */
[----:B------:R-:W-:Y:S01]  /*a4b0*/  @!P0 IADD3 R132, P6, R147, R182, RZ ;  /* 0x000000b693848210 */ /* 0x000fe20007fde0ff */
[----:B------:R-:W-:-:S04]  /*a4c0*/  @!P0 IMAD R135, R135, R153, RZ ;  /* 0x0000009987878224 */ /* 0x000fc800078e02ff */
[----:B------:R-:W-:-:S05]  /*a4d0*/  @!P0 IMAD.X R133, R183, 0x1, R150, P6 ;  /* 0x00000001b7858824 */ /* 0x000fca00030e0696 */
[----:B------:R1:W-:Y:S01]  /*a4e0*/  @!P0 STG.E.U8 desc[UR36][R132.64+0x9], R135 ;  /* 0x0000098784008986 */ /* 0x0003e2000c101124 */
[----:B------:R-:W-:-:S05]  /*a4f0*/  IADD3 R182, P0, R148, R182, RZ ;  /* 0x000000b694b67210 */ /* 0x000fca0007f1e0ff */
[----:B------:R-:W-:Y:S01]  /*a500*/  IMAD.X R183, R183, 0x1, R151, P0 ;  /* 0x00000001b7b77824 */ /* 0x000fe200000e0697 */
[----:B------:R-:W-:-:S04]  /*a510*/  ISETP.GE.AND P0, PT, R3, 0x101, PT ;  /* 0x000001010300780c */ /* 0x000fc80003f06270 */
[----:B------:R-:W-:-:S13]  /*a520*/  ISETP.LT.OR P6, PT, R0, 0x1, !P0 ;  /* 0x000000010000780c */ /* 0x000fda00047c1670 */
[----:B------:R-:W-:-:S05]  /*a530*/  @!P6 IMAD R3, R120, R153, RZ ;  /* 0x000000997803e224 */ /* 0x000fca00078e02ff */
        /* <DEDUP_REMOVED lines=8> */
[----:B-1----:R-:W-:-:S04]  /*a5c0*/  @!P6 IMAD R133, R122, R153, RZ ;  /* 0x000000997a85e224 */ /* 0x002fc800078e02ff */
[----:B------:R-:W-:-:S05]  /*a5d0*/  @!P6 IMAD.X R121, R183, 0x1, R150, P4 ;  /* 0x00000001b779e824 */ /* 0x000fca00020e0696 */
[----:B------:R1:W-:Y:S01]  /*a5e0*/  @!P6 STG.E.U8 desc[UR36][R120.64], R133 ;  /* 0x000000857800e986 */ /* 0x0003e2000c101124 */
[----:B------:R-:W-:-:S13]  /*a5f0*/  ISETP.LT.OR P6, PT, R0, 0x2, !P5 ;  /* 0x000000020000780c */ /* 0x000fda0006fc1670 */
[----:B------:R-:W-:Y:S01]  /*a600*/  @!P6 IADD3 R130, P4, R182, R147, RZ ;  /* 0x00000093b682e210 */ /* 0x000fe20007f9e0ff */
[----:B--2---:R-:W-:-:S04]  /*a610*/  @!P6 IMAD R3, R123, R153, RZ ;  /* 0x000000997b03e224 */ /* 0x004fc800078e02ff */
[----:B------:R-:W-:-:S05]  /*a620*/  @!P6 IMAD.X R131, R183, 0x1, R150, P4 ;  /* 0x00000001b783e824 */ /* 0x000fca00020e0696 */
[----:B------:R-:W-:Y:S01]  /*a630*/  @!P6 STG.E.U8 desc[UR36][R130.64+0x1], R3 ;  /* 0x000001038200e986 */ /* 0x000fe2000c101124 */
[----:B------:R-:W-:-:S13]  /*a640*/  ISETP.LT.OR P6, PT, R0, 0x9, !P0 ;  /* 0x000000090000780c */ /* 0x000fda00047c1670 */
[----:B0-----:R-:W-:Y:S01]  /*a650*/  @!P6 IMAD R129, R124, R153, RZ ;  /* 0x000000997c81e224 */ /* 0x001fe200078e02ff */
[----:B------:R-:W-:Y:S01]  /*a660*/  P2R R124, PR, RZ, 0x1 ;  /* 0x00000001ff7c7803 */ /* 0x000fe20000000000 */
[----:B-1----:R-:W-:Y:S02]  /*a670*/  @!P6 IMAD.MOV.U32 R120, RZ, RZ, R182 ;  /* 0x000000ffff78e224 */ /* 0x002fe400078e00b6 */
[----:B------:R-:W-:-:S05]  /*a680*/  @!P6 IMAD.MOV.U32 R121, RZ, RZ, R183 ;  /* 0x000000ffff79e224 */ /* 0x000fca00078e00b7 */
[----:B------:R0:W-:Y:S01]  /*a690*/  @!P6 STG.E.U8 desc[UR36][R120.64+0x8], R129 ;  /* 0x000008817800e986 */ /* 0x0001e2000c101124 */
[C---:B------:R-:W-:Y:S02]  /*a6a0*/  ISETP.LT.OR P6, PT, R0.reuse, 0xa, !P0 ;  /* 0x0000000a0000780c */ /* 0x040fe400047c1670 */
[----:B------:R-:W-:-:S11]  /*a6b0*/  ISETP.LT.OR P0, PT, R0, 0xa, !P5 ;  /* 0x0000000a0000780c */ /* 0x000fd60006f01670 */
[-C--:B------:R-:W-:Y:S02]  /*a6c0*/  @!P6 IMAD R125, R125, R153.reuse, RZ ;  /* 0x000000997d7de224 */ /* 0x080fe400078e02ff */
[----:B0-----:R-:W-:Y:S02]  /*a6d0*/  @!P6 IMAD.MOV.U32 R120, RZ, RZ, R182 ;  /* 0x000000ffff78e224 */ /* 0x001fe400078e00b6 */
[----:B------:R-:W-:Y:S02]  /*a6e0*/  @!P6 IMAD.MOV.U32 R121, RZ, RZ, R183 ;  /* 0x000000ffff79e224 */ /* 0x000fe400078e00b7 */
[----:B------:R-:W-:-:S03]  /*a6f0*/  @!P0 IMAD R127, R127, R153, RZ ;  /* 0x000000997f7f8224 */ /* 0x000fc600078e02ff */
[----:B------:R0:W-:Y:S01]  /*a700*/  @!P6 STG.E.U8 desc[UR36][R120.64+0x9], R125 ;  /* 0x0000097d7800e986 */ /* 0x0001e2000c101124 */
[C---:B------:R-:W-:Y:S02]  /*a710*/  ISETP.LT.OR P6, PT, R0.reuse, 0x9, !P5 ;  /* 0x000000090000780c */ /* 0x040fe40006fc1670 */
[----:B------:R-:W-:-:S11]  /*a720*/  ISETP.LT.OR P5, PT, R0, 0x11, !P5 ;  /* 0x000000110000780c */ /* 0x000fd60006fa1670 */
[----:B------:R-:W-:Y:S01]  /*a730*/  @!P6 IADD3 R122, P4, R182, R147, RZ ;  /* 0x00000093b67ae210 */ /* 0x000fe20007f9e0ff */
[----:B------:R-:W-:-:S04]  /*a740*/  @!P6 IMAD R3, R126, R153, RZ ;  /* 0x000000997e03e224 */ /* 0x000fc800078e02ff */
[----:B------:R-:W-:Y:S01]  /*a750*/  @!P6 IMAD.X R123, R183, 0x1, R150, P4 ;  /* 0x00000001b77be824 */ /* 0x000fe200020e0696 */
[----:B------:R-:W-:-:S04]  /*a760*/  ISETP.NE.AND P4, PT, R140, RZ, PT ;  /* 0x000000ff8c00720c */ /* 0x000fc80003f85270 */
[----:B------:R1:W-:Y:S01]  /*a770*/  @!P6 STG.E.U8 desc[UR36][R122.64+0x8], R3 ;  /* 0x000008037a00e986 */ /* 0x0003e2000c101124 */
[----:B------:R-:W-:-:S03]  /*a780*/  ISETP.LT.OR P6, PT, R0, 0x11, !P4 ;  /* 0x000000110000780c */ /* 0x000fc600067c1670 */
[----:B------:R-:W-:Y:S10]  /*a790*/  @!P0 STG.E.U8 desc[UR36][R180.64+0x9], R127 ;  /* 0x0000097fb4008986 */ /* 0x000ff4000c101124 */
[----:B------:R-:W-:-:S05]  /*a7a0*/  @!P6 IMAD R129, R112, R153, RZ ;  /* 0x000000997081e224 */ /* 0x000fca00078e02ff */
[----:B------:R-:W-:Y:S01]  /*a7b0*/  @!P6 STG.E.U8 desc[UR36][R12.64+0x10], R129 ;  /* 0x000010810c00e986 */ /* 0x000fe2000c101124 */
[----:B------:R-:W-:-:S13]  /*a7c0*/  ISETP.LT.OR P6, PT, R0, 0x12, !P4 ;  /* 0x000000120000780c */ /* 0x000fda00067c1670 */
[----:B------:R-:W-:-:S05]  /*a7d0*/  @!P6 IMAD R113, R113, R153, RZ ;  /* 0x000000997171e224 */ /* 0x000fca00078e02ff */
[----:B------:R2:W-:Y:S01]  /*a7e0*/  @!P6 STG.E.U8 desc[UR36][R12.64+0x11], R113 ;  /* 0x000011710c00e986 */ /* 0x0005e2000c101124 */
[----:B------:R-:W-:-:S13]  /*a7f0*/  ISETP.LT.OR P6, PT, R0, 0x11, !P3 ;  /* 0x000000110000780c */ /* 0x000fda0005fc1670 */
[----:B0-----:R-:W-:-:S05]  /*a800*/  @!P6 IMAD R121, R114, R153, RZ ;  /* 0x000000997279e224 */ /* 0x001fca00078e02ff */
[----:B------:R-:W-:Y:S01]  /*a810*/  @!P6 STG.E.U8 desc[UR36][R176.64+0x10], R121 ;  /* 0x00001079b000e986 */ /* 0x000fe2000c101124 */
[----:B------:R-:W-:-:S13]  /*a820*/  ISETP.LT.OR P6, PT, R0, 0x12, !P3 ;  /* 0x000000120000780c */ /* 0x000fda0005fc1670 */
[----:B------:R-:W-:-:S05]  /*a830*/  @!P6 IMAD R115, R115, R153, RZ ;  /* 0x000000997373e224 */ /* 0x000fca00078e02ff */
[----:B------:R-:W-:Y:S01]  /*a840*/  @!P6 STG.E.U8 desc[UR36][R176.64+0x11], R115 ;  /* 0x00001173b000e986 */ /* 0x000fe2000c101124 */
        /* <DEDUP_REMOVED lines=10> */
[----:B------:R-:W-:-:S05]  /*a8f0*/  @!P6 IMAD R119, R119, R153, RZ ;  /* 0x000000997777e224 */ /* 0x000fca00078e02ff */
[----:B------:R3:W-:Y:S01]  /*a900*/  @!P6 STG.E.U8 desc[UR36][R176.64+0x19], R119 ;  /* 0x00001977b000e986 */ /* 0x0007e2000c101124 */
[----:B------:R-:W-:-:S13]  /*a910*/  ISETP.LT.OR P6, PT, R0, 0x11, !P2 ;  /* 0x000000110000780c */ /* 0x000fda00057c1670 */
[----:B0-----:R-:W-:-:S05]  /*a920*/  @!P6 IMAD R3, R104, R153, RZ ;  /* 0x000000996803e224 */ /* 0x001fca00078e02ff */
[----:B------:R0:W-:Y:S01]  /*a930*/  @!P6 STG.E.U8 desc[UR36][R178.64+0x10], R3 ;  /* 0x00001003b200e986 */ /* 0x0001e2000c101124 */
[----:B------:R-:W-:-:S13]  /*a940*/  ISETP.LT.OR P6, PT, R0, 0x12, !P2 ;  /* 0x000000120000780c */ /* 0x000fda00057c1670 */
[----:B-1----:R-:W-:Y:S02]  /*a950*/  @!P6 IMAD R117, R105, R153, RZ ;  /* 0x000000996975e224 */ /* 0x002fe400078e02ff */
[----:B------:R-:W-:Y:S02]  /*a960*/  @!P6 IMAD.MOV.U32 R112, RZ, RZ, R178 ;  /* 0x000000ffff70e224 */ /* 0x000fe400078e00b2 */
[----:B--2---:R-:W-:-:S05]  /*a970*/  @!P6 IMAD.MOV.U32 R113, RZ, RZ, R179 ;  /* 0x000000ffff71e224 */ /* 0x004fca00078e00b3 */
        /* <DEDUP_REMOVED lines=8> */
[----:B0-----:R-:W-:-:S04]  /*aa00*/  @!P6 IMAD R3, R107, R153, RZ ;  /* 0x000000996b03e224 */ /* 0x001fc800078e02ff */
[----:B------:R-:W-:-:S05]  /*aa10*/  @!P6 IMAD.X R115, R179, 0x1, R150, P0 ;  /* 0x00000001b373e824 */ /* 0x000fca00000e0696 */
[----:B------:R-:W-:Y:S01]  /*aa20*/  @!P6 STG.E.U8 desc[UR36][R114.64+0x11], R3 ;  /* 0x000011037200e986 */ /* 0x000fe2000c101124 */
[----:B------:R-:W-:-:S13]  /*aa30*/  ISETP.LT.OR P6, PT, R0, 0x19, !P2 ;  /* 0x000000190000780c */ /* 0x000fda00057c1670 */
[----:B-1----:R-:W-:Y:S02]  /*aa40*/  @!P6 IMAD R113, R108, R153, RZ ;  /* 0x000000996c71e224 */ /* 0x002fe400078e02ff */
[----:B--2---:R-:W-:Y:S02]  /*aa50*/  @!P6 IMAD.MOV.U32 R104, RZ, RZ, R178 ;  /* 0x000000ffff68e224 */ /* 0x004fe400078e00b2 */
[----:B------:R-:W-:-:S05]  /*aa60*/  @!P6 IMAD.MOV.U32 R105, RZ, RZ, R179 ;  /* 0x000000ffff69e224 */ /* 0x000fca00078e00b3 */
[----:B------:R0:W-:Y:S01]  /*aa70*/  @!P6 STG.E.U8 desc[UR36][R104.64+0x18], R113 ;  /* 0x000018716800e986 */ /* 0x0001e2000c101124 */
[----:B------:R-:W-:-:S13]  /*aa80*/  ISETP.LT.OR P6, PT, R0, 0x1a, !P2 ;  /* 0x0000001a0000780c */ /* 0x000fda00057c1670 */
[----:B------:R-:W-:Y:S02]  /*aa90*/  @!P6 IMAD R117, R109, R153, RZ ;  /* 0x000000996d75e224 */ /* 0x000fe400078e02ff */
[----:B0-----:R-:W-:Y:S02]  /*aaa0*/  @!P6 IMAD.MOV.U32 R104, RZ, RZ, R178 ;  /* 0x000000ffff68e224 */ /* 0x001fe400078e00b2 */
[----:B------:R-:W-:-:S05]  /*aab0*/  @!P6 IMAD.MOV.U32 R105, RZ, RZ, R179 ;  /* 0x000000ffff69e224 */ /* 0x000fca00078e00b3 */
[----:B------:R-:W-:Y:S01]  /*aac0*/  @!P6 STG.E.U8 desc[UR36][R104.64+0x19], R117 ;  /* 0x000019756800e986 */ /* 0x000fe2000c101124 */
[----:B------:R-:W-:-:S13]  /*aad0*/  ISETP.LT.OR P6, PT, R0, 0x19, !P1 ;  /* 0x000000190000780c */ /* 0x000fda0004fc1670 */
[----:B------:R-:W-:Y:S01]  /*aae0*/  @!P6 IADD3 R106, P0, R147, R178, RZ ;  /* 0x000000b2936ae210 */ /* 0x000fe20007f1e0ff */
[----:B------:R-:W-:-:S04]  /*aaf0*/  @!P6 IMAD R3, R110, R153, RZ ;  /* 0x000000996e03e224 */ /* 0x000fc800078e02ff */
[----:B------:R-:W-:-:S05]  /*ab00*/  @!P6 IMAD.X R107, R179, 0x1, R150, P0 ;  /* 0x00000001b36be824 */ /* 0x000fca00000e0696 */
[----:B------:R0:W-:Y:S01]  /*ab10*/  @!P6 STG.E.U8 desc[UR36][R106.64+0x18], R3 ;  /* 0x000018036a00e986 */ /* 0x0001e2000c101124 */
[----:B------:R-:W-:Y:S01]  /*ab20*/  ISETP.LT.OR P6, PT, R0, 0x1a, !P1 ;  /* 0x0000001a0000780c */ /* 0x000fe20004fc1670 */
[----:B0-----:R-:W-:-:S12]  /*ab30*/  @!P5 IMAD R107, R98, R153, RZ ;  /* 0x00000099626bd224 */ /* 0x001fd800078e02ff */
[----:B------:R-:W-:Y:S01]  /*ab40*/  @!P6 IADD3 R108, P0, R147, R178, RZ ;  /* 0x000000b2936ce210 */ /* 0x000fe20007f1e0ff */
[----:B------:R-:W-:-:S04]  /*ab50*/  @!P6 IMAD R111, R111, R153, RZ ;  /* 0x000000996f6fe224 */ /* 0x000fc800078e02ff */
[----:B------:R-:W-:Y:S01]  /*ab60*/  @!P6 IMAD.X R109, R179, 0x1, R150, P0 ;  /* 0x00000001b36de824 */ /* 0x000fe200000e0696 */
[----:B------:R-:W-:-:S04]  /*ab70*/  ISETP.NE.AND P0, PT, R124, RZ, PT ;  /* 0x000000ff7c00720c */ /* 0x000fc80003f05270 */
[----:B------:R0:W-:Y:S01]  /*ab80*/  @!P6 STG.E.U8 desc[UR36][R108.64+0x19], R111 ;  /* 0x0000196f6c00e986 */ /* 0x0001e2000c101124 */
[----:B------:R-:W-:-:S05]  /*ab90*/  IADD3 R104, P6, R148, R178, RZ ;  /* 0x000000b294687210 */ /* 0x000fca0007fde0ff */
[----:B------:R-:W-:Y:S01]  /*aba0*/  IMAD.X R105, R179, 0x1, R151, P6 ;  /* 0x00000001b3697824 */ /* 0x000fe200030e0697 */
[----:B------:R-:W-:-:S13]  /*abb0*/  ISETP.LT.OR P6, PT, R0, 0x11, !P0 ;  /* 0x000000110000780c */ /* 0x000fda00047c1670 */
[----:B------:R-:W-:-:S05]  /*abc0*/  @!P6 IMAD R113, R96, R153, RZ ;  /* 0x000000996071e224 */ /* 0x000fca00078e02ff */
[----:B------:R-:W-:Y:S01]  /*abd0*/  @!P6 STG.E.U8 desc[UR36][R104.64+0x10], R113 ;  /* 0x000010716800e986 */ /* 0x000fe2000c101124 */
[----:B------:R-:W-:-:S13]  /*abe0*/  ISETP.LT.OR P6, PT, R0, 0x12, !P0 ;  /* 0x000000120000780c */ /* 0x000fda00047c1670 */
[----:B------:R-:W-:-:S05]  /*abf0*/  @!P6 IMAD R3, R97, R153, RZ ;  /* 0x000000996103e224 */ /* 0x000fca00078e02ff */
[----:B------:R1:W-:Y:S01]  /*ac00*/  @!P6 STG.E.U8 desc[UR36][R104.64+0x11], R3 ;  /* 0x000011036800e986 */ /* 0x0003e2000c101124 */
[----:B------:R-:W-:-:S05]  /*ac10*/  @!P5 IADD3 R96, P6, R147, R104, RZ ;  /* 0x000000689360d210 */ /* 0x000fca0007fde0ff */
[----:B------:R-:W-:Y:S01]  /*ac20*/  @!P5 IMAD.X R97, R150, 0x1, R105, P6 ;  /* 0x000000019661d824 */ /* 0x000fe200030e0669 */
[----:B------:R-:W-:-:S04]  /*ac30*/  LOP3.LUT P6, RZ, R156, 0x4, RZ, 0xc0, !PT ;  /* 0x000000049cff7812 */ /* 0x000fc800078cc0ff */
[----:B------:R2:W-:Y:S01]  /*ac40*/  @!P5 STG.E.U8 desc[UR36][R96.64+0x10], R107 ;  /* 0x0000106b6000d986 */ /* 0x0005e2000c101124 */
[----:B------:R-:W-:-:S08]  /*ac50*/  LOP3.LUT P5, RZ, R156, 0x8, RZ, 0xc0, !PT ;  /* 0x000000089cff7812 */ /* 0x000fd000078ac0ff */
[----:B------:R-:W-:-:S05]  /*ac60*/  @!P6 IMAD R103, R103, R153, RZ ;  /* 0x000000996767e224 */ /* 0x000fca00078e02ff */
        /* <DEDUP_REMOVED lines=8> */
[----:B------:R-:W-:-:S13]  /*acf0*/  LOP3.LUT P5, RZ, R156, 0x10, RZ, 0xc0, !PT ;  /* 0x000000109cff7812 */ /* 0x000fda00078ac0ff */
[----:B-1----:R-:W-:-:S05]  /*ad00*/  @!P5 IMAD R3, R102, R153, RZ ;  /* 0x000000996603d224 */ /* 0x002fca00078e02ff */
[----:B------:R0:W-:Y:S01]  /*ad10*/  @!P5 STG.E.U8 desc[UR36][R172.64+0x18], R3 ;  /* 0x00001803ac00d986 */ /* 0x0001e2000c101124 */
[----:B------:R-:W-:-:S03]  /*ad20*/  ISETP.LT.OR P5, PT, R0, 0x21, !P4 ;  /* 0x000000210000780c */ /* 0x000fc600067a1670 */
[----:B------:R-:W-:Y:S10]  /*ad30*/  @!P6 STG.E.U8 desc[UR36][R170.64+0x19], R103 ;  /* 0x00001967aa00e986 */ /* 0x000ff4000c101124 */
[----:B--2---:R-:W-:-:S05]  /*ad40*/  @!P5 IMAD R97, R88, R153, RZ ;  /* 0x000000995861d224 */ /* 0x004fca00078e02ff */
[----:B------:R-:W-:Y:S01]  /*ad50*/  @!P5 STG.E.U8 desc[UR36][R12.64+0x20], R97 ;  /* 0x000020610c00d986 */ /* 0x000fe2000c101124 */
[----:B------:R-:W-:-:S13]  /*ad60*/  ISETP.LT.OR P5, PT, R0, 0x22, !P4 ;  /* 0x000000220000780c */ /* 0x000fda00067a1670 */
[----:B------:R-:W-:-:S05]  /*ad70*/  @!P5 IMAD R89, R89, R153, RZ ;  /* 0x000000995959d224 */ /* 0x000fca00078e02ff */
[----:B------:R1:W-:Y:S01]  /*ad80*/  @!P5 STG.E.U8 desc[UR36][R12.64+0x21], R89 ;  /* 0x000021590c00d986 */ /* 0x0003e2000c101124 */
[----:B------:R-:W-:-:S13]  /*ad90*/  ISETP.LT.OR P5, PT, R0, 0x21, !P3 ;  /* 0x000000210000780c */ /* 0x000fda0005fa1670 */
[----:B---3--:R-:W-:-:S05]  /*ada0*/  @!P5 IMAD R99, R90, R153, RZ ;  /* 0x000000995a63d224 */ /* 0x008fca00078e02ff */
[----:B------:R-:W-:Y:S01]  /*adb0*/  @!P5 STG.E.U8 desc[UR36][R176.64+0x20], R99 ;  /* 0x00002063b000d986 */ /* 0x000fe2000c101124 */
[----:B------:R-:W-:-:S13]  /*adc0*/  ISETP.LT.OR P5, PT, R0, 0x22, !P3 ;  /* 0x000000220000780c */ /* 0x000fda0005fa1670 */
[----:B------:R-:W-:-:S05]  /*add0*/  @!P5 IMAD R91, R91, R153, RZ ;  /* 0x000000995b5bd224 */ /* 0x000fca00078e02ff */
[----:B------:R-:W-:Y:S01]  /*ade0*/  @!P5 STG.E.U8 desc[UR36][R176.64+0x21], R91 ;  /* 0x0000215bb000d986 */ /* 0x000fe2000c101124 */
[----:B------:R-:W-:-:S13]  /*adf0*/  ISETP.LT.OR P5, PT, R0, 0x29, !P4 ;  /* 0x000000290000780c */ /* 0x000fda00067a1670 */
[----:B0-----:R-:W-:Y:S01]  /*ae00*/  @!P5 IMAD R3, R92, R153, RZ ;  /* 0x000000995c03d224 */ /* 0x001fe200078e02ff */
[----:B------:R-:W-:-:S04]  /*ae10*/  P2R R92, PR, RZ, 0x10 ;  /* 0x00000010ff5c7803 */ /* 0x000fc80000000000 */
[----:B------:R0:W-:Y:S01]  /*ae20*/  @!P5 STG.E.U8 desc[UR36][R12.64+0x28], R3 ;  /* 0x000028030c00d986 */ /* 0x0001e2000c101124 */
[----:B------:R-:W-:Y:S02]  /*ae30*/  ISETP.LT.OR P5, PT, R0, 0x2a, !P4 ;  /* 0x0000002a0000780c */ /* 0x000fe400067a1670 */
[----:B------:R-:W-:-:S11]  /*ae40*/  LOP3.LUT P4, RZ, R156, 0x200, RZ, 0xc0, !PT ;  /* 0x000002009cff7812 */ /* 0x000fd6000788c0ff */
        /* <DEDUP_REMOVED lines=9> */
[----:B0-----:R-:W-:Y:S02]  /*aee0*/  @!P5 IMAD R3, R80, R153, RZ ;  /* 0x000000995003d224 */ /* 0x001fe400078e02ff */
[----:B------:R-:W-:Y:S02]  /*aef0*/  @!P5 IMAD.MOV.U32 R88, RZ, RZ, R178 ;  /* 0x000000ffff58d224 */ /* 0x000fe400078e00b2 */
[----:B-1----:R-:W-:-:S05]  /*af00*/  @!P5 IMAD.MOV.U32 R89, RZ, RZ, R179 ;  /* 0x000000ffff59d224 */ /* 0x002fca00078e00b3 */
[----:B------:R0:W-:Y:S01]  /*af10*/  @!P5 STG.E.U8 desc[UR36][R88.64+0x20], R3 ;  /* 0x000020035800d986 */ /* 0x0001e2000c101124 */
[----:B------:R-:W-:-:S13]  /*af20*/  ISETP.LT.OR P5, PT, R0, 0x22, !P2 ;  /* 0x000000220000780c */ /* 0x000fda00057a1670 */
[----:B------:R-:W-:Y:S02]  /*af30*/  @!P5 IMAD R93, R81, R153, RZ ;  /* 0x00000099515dd224 */ /* 0x000fe400078e02ff */
[----:B------:R-:W-:Y:S02]  /*af40*/  @!P5 IMAD.MOV.U32 R80, RZ, RZ, R178 ;  /* 0x000000ffff50d224 */ /* 0x000fe400078e00b2 */
[----:B------:R-:W-:-:S05]  /*af50*/  @!P5 IMAD.MOV.U32 R81, RZ, RZ, R179 ;  /* 0x000000ffff51d224 */ /* 0x000fca00078e00b3 */
[----:B------:R1:W-:Y:S01]  /*af60*/  @!P5 STG.E.U8 desc[UR36][R80.64+0x21], R93 ;  /* 0x0000215d5000d986 */ /* 0x0003e2000c101124 */
[----:B------:R-:W-:-:S13]  /*af70*/  ISETP.LT.OR P5, PT, R0, 0x21, !P1 ;  /* 0x000000210000780c */ /* 0x000fda0004fa1670 */
[----:B------:R-:W-:Y:S01]  /*af80*/  @!P5 IADD3 R90, P6, R147, R178, RZ ;  /* 0x000000b2935ad210 */ /* 0x000fe20007fde0ff */
[----:B--2---:R-:W-:-:S04]  /*af90*/  @!P5 IMAD R95, R82, R153, RZ ;  /* 0x00000099525fd224 */ /* 0x004fc800078e02ff */
[----:B------:R-:W-:-:S05]  /*afa0*/  @!P5 IMAD.X R91, R179, 0x1, R150, P6 ;  /* 0x00000001b35bd824 */ /* 0x000fca00030e0696 */
[----:B------:R2:W-:Y:S01]  /*afb0*/  @!P5 STG.E.U8 desc[UR36][R90.64+0x20], R95 ;  /* 0x0000205f5a00d986 */ /* 0x0005e2000c101124 */
[----:B------:R-:W-:-:S13]  /*afc0*/  ISETP.LT.OR P5, PT, R0, 0x22, !P1 ;  /* 0x000000220000780c */ /* 0x000fda0004fa1670 */
[----:B0-----:R-:W-:Y:S01]  /*afd0*/  @!P5 IADD3 R88, P6, R147, R178, RZ ;  /* 0x000000b29358d210 */ /* 0x001fe20007fde0ff */
[----:B------:R-:W-:-:S04]  /*afe0*/  @!P5 IMAD R3, R83, R153, RZ ;  /* 0x000000995303d224 */ /* 0x000fc800078e02ff */
[----:B------:R-:W-:-:S05]  /*aff0*/  @!P5 IMAD.X R89, R179, 0x1, R150, P6 ;  /* 0x00000001b359d824 */ /* 0x000fca00030e0696 */
[----:B------:R-:W-:Y:S01]  /*b000*/  @!P5 STG.E.U8 desc[UR36][R88.64+0x21], R3 ;  /* 0x000021035800d986 */ /* 0x000fe2000c101124 */
[----:B------:R-:W-:-:S13]  /*b010*/  ISETP.LT.OR P5, PT, R0, 0x29, !P2 ;  /* 0x000000290000780c */ /* 0x000fda00057a1670 */
[----:B-1----:R-:W-:Y:S02]  /*b020*/  @!P5 IMAD R93, R84, R153, RZ ;  /* 0x00000099545dd224 */ /* 0x002fe400078e02ff */
[----:B------:R-:W-:Y:S02]  /*b030*/  @!P5 IMAD.MOV.U32 R80, RZ, RZ, R178 ;  /* 0x000000ffff50d224 */ /* 0x000fe400078e00b2 */
[----:B------:R-:W-:-:S05]  /*b040*/  @!P5 IMAD.MOV.U32 R81, RZ, RZ, R179 ;  /* 0x000000ffff51d224 */ /* 0x000fca00078e00b3 */
[----:B------:R0:W-:Y:S01]  /*b050*/  @!P5 STG.E.U8 desc[UR36][R80.64+0x28], R93 ;  /* 0x0000285d5000d986 */ /* 0x0001e2000c101124 */
[----:B------:R-:W-:-:S13]  /*b060*/  ISETP.LT.OR P5, PT, R0, 0x2a, !P2 ;  /* 0x0000002a0000780c */ /* 0x000fda00057a1670 */
[----:B--2---:R-:W-:Y:S02]  /*b070*/  @!P5 IMAD R91, R85, R153, RZ ;  /* 0x00000099555bd224 */ /* 0x004fe400078e02ff */
        /* <DEDUP_REMOVED lines=13> */
[----:B------:R-:W-:-:S04]  /*b150*/  LOP3.LUT P6, RZ, R156, 0x40, RZ, 0xc0, !PT ;  /* 0x000000409cff7812 */ /* 0x000fc800078cc0ff */
[----:B------:R-:W-:Y:S01]  /*b160*/  @!P5 STG.E.U8 desc[UR36][R84.64+0x29], R87 ;  /* 0x000029575400d986 */ /* 0x000fe2000c101124 */
[----:B------:R-:W-:-:S08]  /*b170*/  ISETP.LT.OR P5, PT, R0, 0x21, !P0 ;  /* 0x000000210000780c */ /* 0x000fd000047a1670 */
[----:B------:R-:W-:-:S05]  /*b180*/  @!P6 IMAD R79, R79, R153, RZ ;  /* 0x000000994f4fe224 */ /* 0x000fca00078e02ff */
[----:B------:R-:W-:-:S05]  /*b190*/  @!P5 IMAD R81, R72, R153, RZ ;  /* 0x000000994851d224 */ /* 0x000fca00078e02ff */
[----:B------:R-:W-:Y:S01]  /*b1a0*/  @!P5 STG.E.U8 desc[UR36][R104.64+0x20], R81 ;  /* 0x000020516800d986 */ /* 0x000fe2000c101124 */
[----:B------:R-:W-:-:S13]  /*b1b0*/  ISETP.LT.OR P5, PT, R0, 0x22, !P0 ;  /* 0x000000220000780c */ /* 0x000fda00047a1670 */
[----:B------:R-:W-:-:S05]  /*b1c0*/  @!P5 IMAD R73, R73, R153, RZ ;  /* 0x000000994949d224 */ /* 0x000fca00078e02ff */
[----:B------:R0:W-:Y:S01]  /*b1d0*/  @!P5 STG.E.U8 desc[UR36][R104.64+0x21], R73 ;  /* 0x000021496800d986 */ /* 0x0001e2000c101124 */
[----:B------:R-:W-:-:S03]  /*b1e0*/  LOP3.LUT P5, RZ, R156, 0x100, RZ, 0xc0, !PT ;  /* 0x000001009cff7812 */ /* 0x000fc600078ac0ff */
[----:B------:R1:W-:Y:S01]  /*b1f0*/  @!P4 STG.E.U8 desc[UR36][R168.64+0x20], R3 ;  /* 0x00002003a800c986 */ /* 0x0003e2000c101124 */
[----:B------:R-:W-:-:S09]  /*b200*/  ISETP.NE.AND P4, PT, R92, RZ, PT ;  /* 0x000000ff5c00720c */ /* 0x000fd20003f85270 */
[----:B------:R-:W-:-:S05]  /*b210*/  @!P5 IMAD R75, R75, R153, RZ ;  /* 0x000000994b4bd224 */ /* 0x000fca00078e02ff */
[----:B------:R2:W-:Y:S01]  /*b220*/  @!P5 STG.E.U8 desc[UR36][R166.64+0x21], R75 ;  /* 0x0000214ba600d986 */ /* 0x0005e2000c101124 */
[----:B------:R-:W-:-:S13]  /*b230*/  ISETP.LT.OR P5, PT, R0, 0x29, !P0 ;  /* 0x000000290000780c */ /* 0x000fda00047a1670 */
[----:B------:R-:W-:-:S05]  /*b240*/  @!P5 IMAD R83, R76, R153, RZ ;  /* 0x000000994c53d224 */ /* 0x000fca00078e02ff */
[----:B------:R-:W-:Y:S01]  /*b250*/  @!P5 STG.E.U8 desc[UR36][R104.64+0x28], R83 ;  /* 0x000028536800d986 */ /* 0x000fe2000c101124 */
[----:B------:R-:W-:-:S13]  /*b260*/  ISETP.LT.OR P5, PT, R0, 0x2a, !P0 ;  /* 0x0000002a0000780c */ /* 0x000fda00047a1670 */
[----:B------:R-:W-:-:S05]  /*b270*/  @!P5 IMAD R77, R77, R153, RZ ;  /* 0x000000994d4dd224 */ /* 0x000fca00078e02ff */
[----:B------:R-:W-:Y:S01]  /*b280*/  @!P5 STG.E.U8 desc[UR36][R104.64+0x29], R77 ;  /* 0x0000294d6800d986 */ /* 0x000fe2000c101124 */
[----:B------:R-:W-:-:S13]  /*b290*/  LOP3.LUT P5, RZ, R156, 0x80, RZ, 0xc0, !PT ;  /* 0x000000809cff7812 */ /* 0x000fda00078ac0ff */
[----:B0-----:R-:W-:-:S05]  /*b2a0*/  @!P5 IMAD R73, R78, R153, RZ ;  /* 0x000000994e49d224 */ /* 0x001fca00078e02ff */
[----:B------:R-:W-:Y:S01]  /*b2b0*/  @!P5 STG.E.U8 desc[UR36][R164.64+0x28], R73 ;  /* 0x00002849a400d986 */ /* 0x000fe2000c101124 */
[----:B------:R-:W-:-:S03]  /*b2c0*/  ISETP.LT.OR P5, PT, R0, 0x31, !P4 ;  /* 0x000000310000780c */ /* 0x000fc600067a1670 */
[----:B------:R-:W-:Y:S10]  /*b2d0*/  @!P6 STG.E.U8 desc[UR36][R162.64+0x29], R79 ;  /* 0x0000294fa200e986 */ /* 0x000ff4000c101124 */
[----:B-1----:R-:W-:-:S05]  /*b2e0*/  @!P5 IMAD R3, R64, R153, RZ ;  /* 0x000000994003d224 */ /* 0x002fca00078e02ff */
[----:B------:R0:W-:Y:S01]  /*b2f0*/  @!P5 STG.E.U8 desc[UR36][R12.64+0x30], R3 ;  /* 0x000030030c00d986 */ /* 0x0001e2000c101124 */
[----:B------:R-:W-:-:S13]  /*b300*/  ISETP.LT.OR P5, PT, R0, 0x32, !P4 ;  /* 0x000000320000780c */ /* 0x000fda00067a1670 */
[----:B------:R-:W-:-:S05]  /*b310*/  @!P5 IMAD R65, R65, R153, RZ ;  /* 0x000000994141d224 */ /* 0x000fca00078e02ff */
[----:B------:R1:W-:Y:S01]  /*b320*/  @!P5 STG.E.U8 desc[UR36][R12.64+0x31], R65 ;  /* 0x000031410c00d986 */ /* 0x0003e2000c101124 */
[----:B------:R-:W-:-:S13]  /*b330*/  ISETP.LT.OR P5, PT, R0, 0x31, !P3 ;  /* 0x000000310000780c */ /* 0x000fda0005fa1670 */
[----:B--2---:R-:W-:-:S05]  /*b340*/  @!P5 IMAD R75, R66, R153, RZ ;  /* 0x00000099424bd224 */ /* 0x004fca00078e02ff */
        /* <DEDUP_REMOVED lines=82> */
[----:B------:R-:W-:Y:S01]  /*b870*/  @!P6 STG.E.U8 desc[UR36][R14.64+0x39], R55 ;  /* 0x000039370e00e986 */ /* 0x000fe2000c101124 */
[----:B------:R-:W-:-:S09]  /*b880*/  LOP3.LUT P6, RZ, R156, 0x20, RZ, 0xc0, !PT ;  /* 0x000000209cff7812 */ /* 0x000fd200078cc0ff */
[----:B-1----:R-:W-:-:S04]  /*b890*/  @!P5 IMAD R3, R40, R153, RZ ;  /* 0x000000992803d224 */ /* 0x002fc800078e02ff */
[----:B------:R-:W-:Y:S01]  /*b8a0*/  @!P6 IMAD R31, R31, R153, RZ ;  /* 0x000000991f1fe224 */ /* 0x000fe200078e02ff */
[----:B------:R0:W-:Y:S01]  /*b8b0*/  @!P5 STG.E.U8 desc[UR36][R12.64+0x40], R3 ;  /* 0x000040030c00d986 */ /* 0x0001e2000c101124 */
[----:B------:R-:W-:-:S13]  /*b8c0*/  ISETP.LT.OR P5, PT, R0, 0x42, !P4 ;  /* 0x000000420000780c */ /* 0x000fda00067a1670 */
[----:B------:R-:W-:-:S05]  /*b8d0*/  @!P5 IMAD R41, R41, R153, RZ ;  /* 0x000000992929d224 */ /* 0x000fca00078e02ff */
[----:B------:R-:W-:Y:S01]  /*b8e0*/  @!P5 STG.E.U8 desc[UR36][R12.64+0x41], R41 ;  /* 0x000041290c00d986 */ /* 0x000fe2000c101124 */
[----:B------:R-:W-:-:S13]  /*b8f0*/  ISETP.LT.OR P5, PT, R0, 0x41, !P3 ;  /* 0x000000410000780c */ /* 0x000fda0005fa1670 */
[----:B--2---:R-:W-:-:S05]  /*b900*/  @!P5 IMAD R51, R42, R153, RZ ;  /* 0x000000992a33d224 */ /* 0x004fca00078e02ff */
[----:B------:R-:W-:Y:S01]  /*b910*/  @!P5 STG.E.U8 desc[UR36][R176.64+0x40], R51 ;  /* 0x00004033b000d986 */ /* 0x000fe2000c101124 */
[----:B------:R-:W-:-:S13]  /*b920*/  ISETP.LT.OR P5, PT, R0, 0x42, !P3 ;  /* 0x000000420000780c */ /* 0x000fda0005fa1670 */
[----:B------:R-:W-:-:S05]  /*b930*/  @!P5 IMAD R43, R43, R153, RZ ;  /* 0x000000992b2bd224 */ /* 0x000fca00078e02ff */
[----:B------:R-:W-:Y:S01]  /*b940*/  @!P5 STG.E.U8 desc[UR36][R176.64+0x41], R43 ;  /* 0x0000412bb000d986 */ /* 0x000fe2000c101124 */
[C---:B------:R-:W-:Y:S02]  /*b950*/  ISETP.LT.OR P5, PT, R0.reuse, 0x49, !P4 ;  /* 0x000000490000780c */ /* 0x040fe400067a1670 */
[----:B------:R-:W-:-:S11]  /*b960*/  ISETP.LT.OR P4, PT, R0, 0x4a, !P4 ;  /* 0x0000004a0000780c */ /* 0x000fd60006781670 */
[-C--:B0-----:R-:W-:Y:S02]  /*b970*/  @!P5 IMAD R3, R44, R153.reuse, RZ ;  /* 0x000000992c03d224 */ /* 0x081fe400078e02ff */
[----:B------:R-:W-:-:S03]  /*b980*/  @!P4 IMAD R45, R45, R153, RZ ;  /* 0x000000992d2dc224 */ /* 0x000fc600078e02ff */
[----:B------:R0:W-:Y:S01]  /*b990*/  @!P5 STG.E.U8 desc[UR36][R12.64+0x48], R3 ;  /* 0x000048030c00d986 */ /* 0x0001e2000c101124 */
[----:B------:R-:W-:-:S03]  /*b9a0*/  LOP3.LUT P5, RZ, R156, 0x400, RZ, 0xc0, !PT ;  /* 0x000004009cff7812 */ /* 0x000fc600078ac0ff */
[----:B------:R1:W-:Y:S01]  /*b9b0*/  @!P4 STG.E.U8 desc[UR36][R12.64+0x49], R45 ;  /* 0x0000492d0c00c986 */ /* 0x0003e2000c101124 */
[C---:B------:R-:W-:Y:S02]  /*b9c0*/  ISETP.LT.OR P4, PT, R0.reuse, 0x49, !P3 ;  /* 0x000000490000780c */ /* 0x040fe40005f81670 */
[----:B------:R-:W-:-:S11]  /*b9d0*/  ISETP.LT.OR P3, PT, R0, 0x4a, !P3 ;  /* 0x0000004a0000780c */ /* 0x000fd60005f61670 */
[-C--:B------:R-:W-:Y:S02]  /*b9e0*/  @!P4 IMAD R15, R46, R153.reuse, RZ ;  /* 0x000000992e0fc224 */ /* 0x080fe400078e02ff */
[----:B------:R-:W-:-:S03]  /*b9f0*/  @!P3 IMAD R47, R47, R153, RZ ;  /* 0x000000992f2fb224 */ /* 0x000fc600078e02ff */
[----:B------:R-:W-:Y:S04]  /*ba00*/  @!P4 STG.E.U8 desc[UR36][R176.64+0x48], R15 ;  /* 0x0000480fb000c986 */ /* 0x000fe8000c101124 */
        /* <DEDUP_REMOVED lines=19> */
[----:B------:R-:W-:Y:S01]  /*bb40*/  @!P3 IMAD.X R21, R179, 0x1, R150, P4 ;  /* 0x00000001b315b824 */ /* 0x000fe200020e0696 */
[----:B------:R-:W-:-:S04]  /*bb50*/  LOP3.LUT P4, RZ, R156, 0x8000, RZ, 0xc0, !PT ;  /* 0x000080009cff7812 */ /* 0x000fc8000788c0ff */
[----:B------:R-:W-:Y:S01]  /*bb60*/  @!P3 STG.E.U8 desc[UR36][R20.64+0x41], R35 ;  /* 0x000041231400b986 */ /* 0x000fe2000c101124 */
[C---:B------:R-:W-:Y:S02]  /*bb70*/  ISETP.LT.OR P3, PT, R0.reuse, 0x49, !P2 ;  /* 0x000000490000780c */ /* 0x040fe40005761670 */
[----:B------:R-:W-:-:S06]  /*bb80*/  ISETP.LT.OR P2, PT, R0, 0x4a, !P2 ;  /* 0x0000004a0000780c */ /* 0x000fcc0005741670 */
[----:B------:R-:W-:-:S05]  /*bb90*/  @!P4 IMAD R27, R27, R153, RZ ;  /* 0x000000991b1bc224 */ /* 0x000fca00078e02ff */
[-C--:B------:R-:W-:Y:S02]  /*bba0*/  @!P3 IMAD R3, R36, R153.reuse, RZ ;  /* 0x000000992403b224 */ /* 0x080fe400078e02ff */
[----:B0-----:R-:W-:Y:S02]  /*bbb0*/  @!P3 IMAD.MOV.U32 R12, RZ, RZ, R178 ;  /* 0x000000ffff0cb224 */ /* 0x001fe400078e00b2 */
[----:B------:R-:W-:Y:S02]  /*bbc0*/  @!P3 IMAD.MOV.U32 R13, RZ, RZ, R179 ;  /* 0x000000ffff0db224 */ /* 0x000fe400078e00b3 */
[----:B------:R-:W-:-:S03]  /*bbd0*/  @!P2 IMAD R37, R37, R153, RZ ;  /* 0x000000992525a224 */ /* 0x000fc600078e02ff */
[----:B------:R0:W-:Y:S02]  /*bbe0*/  @!P3 STG.E.U8 desc[UR36][R12.64+0x48], R3 ;  /* 0x000048030c00b986 */ /* 0x0001e4000c101124 */
[----:B0-----:R-:W-:Y:S02]  /*bbf0*/  @!P2 IMAD.MOV.U32 R12, RZ, RZ, R178 ;  /* 0x000000ffff0ca224 */ /* 0x001fe400078e00b2 */
[----:B------:R-:W-:-:S05]  /*bc00*/  @!P2 IMAD.MOV.U32 R13, RZ, RZ, R179 ;  /* 0x000000ffff0da224 */ /* 0x000fca00078e00b3 */
[----:B------:R0:W-:Y:S01]  /*bc10*/  @!P2 STG.E.U8 desc[UR36][R12.64+0x49], R37 ;  /* 0x000049250c00a986 */ /* 0x0001e2000c101124 */
[C---:B------:R-:W-:Y:S02]  /*bc20*/  ISETP.LT.OR P2, PT, R0.reuse, 0x49, !P1 ;  /* 0x000000490000780c */ /* 0x040fe40004f41670 */
[----:B------:R-:W-:-:S11]  /*bc30*/  ISETP.LT.OR P1, PT, R0, 0x4a, !P1 ;  /* 0x0000004a0000780c */ /* 0x000fd60004f21670 */
[----:B------:R-:W-:Y:S01]  /*bc40*/  @!P2 IADD3 R14, P3, R147, R178, RZ ;  /* 0x000000b2930ea210 */ /* 0x000fe20007f7e0ff */
[-C--:B------:R-:W-:Y:S02]  /*bc50*/  @!P2 IMAD R21, R38, R153.reuse, RZ ;  /* 0x000000992615a224 */ /* 0x080fe400078e02ff */
[----:B------:R-:W-:Y:S02]  /*bc60*/  @!P1 IMAD R39, R39, R153, RZ ;  /* 0x0000009927279224 */ /* 0x000fe400078e02ff */
[----:B------:R-:W-:Y:S01]  /*bc70*/  @!P2 IMAD.X R15, R179, 0x1, R150, P3 ;  /* 0x00000001b30fa824 */ /* 0x000fe200018e0696 */
[----:B------:R-:W-:-:S04]  /*bc80*/  LOP3.LUT P3, RZ, R156, 0x10000, RZ, 0xc0, !PT ;  /* 0x000100009cff7812 */ /* 0x000fc8000786c0ff */
[----:B------:R1:W-:Y:S01]  /*bc90*/  @!P2 STG.E.U8 desc[UR36][R14.64+0x48], R21 ;  /* 0x000048150e00a986 */ /* 0x0003e2000c101124 */
[----:B------:R-:W-:-:S05]  /*bca0*/  @!P1 IADD3 R178, P2, R147, R178, RZ ;  /* 0x000000b293b29210 */ /* 0x000fca0007f5e0ff */
[----:B------:R-:W-:-:S03]  /*bcb0*/  @!P1 IMAD.X R179, R179, 0x1, R150, P2 ;  /* 0x00000001b3b39824 */ /* 0x000fc600010e0696 */
[-C--:B0-----:R-:W-:Y:S02]  /*bcc0*/  @!P3 IMAD R13, R26, R153.reuse, RZ ;  /* 0x000000991a0db224 */ /* 0x081fe400078e02ff */
[----:B------:R0:W-:Y:S01]  /*bcd0*/  @!P1 STG.E.U8 desc[UR36][R178.64+0x49], R39 ;  /* 0x00004927b2009986 */ /* 0x0001e2000c101124 */
[----:B------:R-:W-:Y:S01]  /*bce0*/  ISETP.LT.OR P1, PT, R0, 0x41, !P0 ;  /* 0x000000410000780c */ /* 0x000fe20004721670 */
[----:B-1----:R-:W-:-:S12]  /*bcf0*/  @!P5 IMAD R21, R30, R153, RZ ;  /* 0x000000991e15d224 */ /* 0x002fd800078e02ff */
[----:B------:R-:W-:-:S05]  /*bd00*/  @!P1 IMAD R3, R24, R153, RZ ;  /* 0x0000009918039224 */ /* 0x000fca00078e02ff */
[----:B------:R0:W-:Y:S01]  /*bd10*/  @!P1 STG.E.U8 desc[UR36][R104.64+0x40], R3 ;  /* 0x0000400368009986 */ /* 0x0001e2000c101124 */
[----:B------:R-:W-:-:S13]  /*bd20*/  ISETP.LT.OR P1, PT, R0, 0x42, !P0 ;  /* 0x000000420000780c */ /* 0x000fda0004721670 */
[----:B------:R-:W-:-:S05]  /*bd30*/  @!P1 IMAD R25, R25, R153, RZ ;  /* 0x0000009919199224 */ /* 0x000fca00078e02ff */
[----:B------:R0:W-:Y:S01]  /*bd40*/  @!P1 STG.E.U8 desc[UR36][R104.64+0x41], R25 ;  /* 0x0000411968009986 */ /* 0x0001e2000c101124 */
[C---:B------:R-:W-:Y:S02]  /*bd50*/  ISETP.LT.OR P1, PT, R0.reuse, 0x49, !P0 ;  /* 0x000000490000780c */ /* 0x040fe40004721670 */
[----:B------:R-:W-:Y:S01]  /*bd60*/  ISETP.LT.OR P0, PT, R0, 0x4a, !P0 ;  /* 0x0000004a0000780c */ /* 0x000fe20004701670 */
[----:B------:R0:W-:Y:S04]  /*bd70*/  @!P3 STG.E.U8 desc[UR36][R4.64+0x40], R13 ;  /* 0x0000400d0400b986 */ /* 0x0001e8000c101124 */
[----:B------:R0:W-:Y:S06]  /*bd80*/  @!P4 STG.E.U8 desc[UR36][R10.64+0x41], R27 ;  /* 0x0000411b0a00c986 */ /* 0x0001ec000c101124 */
[----:B------:R-:W-:-:S02]  /*bd90*/  @!P1 IMAD R15, R28, R153, RZ ;  /* 0x000000991c0f9224 */ /* 0x000fc400078e02ff */
[----:B------:R-:W-:-:S03]  /*bda0*/  @!P0 IMAD R29, R29, R153, RZ ;  /* 0x000000991d1d8224 */ /* 0x000fc600078e02ff */
[----:B------:R0:W-:Y:S04]  /*bdb0*/  @!P1 STG.E.U8 desc[UR36][R104.64+0x48], R15 ;  /* 0x0000480f68009986 */ /* 0x0001e8000c101124 */
[----:B------:R0:W-:Y:S04]  /*bdc0*/  @!P0 STG.E.U8 desc[UR36][R104.64+0x49], R29 ;  /* 0x0000491d68008986 */ /* 0x0001e8000c101124 */
[----:B------:R0:W-:Y:S04]  /*bdd0*/  @!P5 STG.E.U8 desc[UR36][R8.64+0x48], R21 ;  /* 0x000048150800d986 */ /* 0x0001e8000c101124 */
[----:B------:R0:W-:Y:S02]  /*bde0*/  @!P6 STG.E.U8 desc[UR36][R6.64+0x49], R31 ;  /* 0x0000491f0600e986 */ /* 0x0001e4000c101124 */
.L_x_276:
[----:B------:R-:W-:Y:S05]  /*bdf0*/  BSYNC B0 ;  /* 0x0000000000007941 */ /* 0x000fea0003800000 */
.L_x_34:
[----:B------:R-:W-:Y:S01]  /*be00*/  ULDC UR4, c[0x0][0xc] ;  /* 0x0000030000047ab9 */ /* 0x000fe20000000800 */
[----:B------:R-:W-:Y:S01]  /*be10*/  ULDC UR5, c[0x0][0x10] ;  /* 0x0000040000057ab9 */ /* 0x000fe20000000800 */
[----:B0--3--:R-:W0:Y:S01]  /*be20*/  LDC R3, c[0x0][0x14] ;  /* 0x00000500ff037b82 */ /* 0x009e220000000800 */
[----:B------:R-:W-:Y:S01]  /*be30*/  UIMAD.WIDE.U32 UR4, UR4, UR5, URZ ;  /* 0x00000005040472a5 */ /* 0x000fe2000f8e003f */
[----:B------:R-:W-:Y:S01]  /*be40*/  PRMT R0, RZ, 0x7610, R0 ;  /* 0x00007610ff007816 */ /* 0x000fe20000000000 */
[----:B------:R-:W-:Y:S02]  /*be50*/  IMAD.MOV.U32 R154, RZ, RZ, -0x1 ;  /* 0xffffffffff9a7424 */ /* 0x000fe400078e00ff */
[----:B------:R-:W-:Y:S02]  /*be60*/  IMAD.MOV.U32 R144, RZ, RZ, -0x1 ;  /* 0xffffffffff907424 */ /* 0x000fe400078e00ff */
[----:B0-----:R-:W-:-:S04]  /*be70*/  IMAD.WIDE.U32 R16, R3, UR4, R16 ;  /* 0x0000000403107c25 */ /* 0x001fc8000f8e0010 */
[----:B------:R-:W-:Y:S01]  /*be80*/  IMAD R3, R3, UR5, RZ ;  /* 0x0000000503037c24 */ /* 0x000fe2000f8e02ff */
[----:B------:R-:W-:Y:S02]  /*be90*/  ULDC.64 UR4, c[0x0][0x650] ;  /* 0x0001940000047ab9 */ /* 0x000fe40000000a00 */
[----:B------:R-:W-:Y:S01]  /*bea0*/  ISETP.GE.U32.AND P0, PT, R16, UR4, PT ;  /* 0x0000000410007c0c */ /* 0x000fe2000bf06070 */
[----:B------:R-:W-:-:S05]  /*beb0*/  IMAD.IADD R17, R17, 0x1, R3 ;  /* 0x0000000111117824 */ /* 0x000fca00078e0203 */
[----:B------:R-:W-:-:S13]  /*bec0*/  ISETP.GE.U32.AND.EX P0, PT, R17, UR5, PT, P0 ;  /* 0x0000000511007c0c */ /* 0x000fda000bf06100 */
[----:B------:R-:W-:Y:S05]  /*bed0*/  @P0 BRA `(.L_x_277) ;  /* 0x0000000400640947 */ /* 0x000fea0003800000 */
[----:B--2---:R-:W0:Y:S01]  /*bee0*/  S2R R12, SR_CTAID.X ;  /* 0x00000000000c7919 */ /* 0x004e220000002500 */
[----:B------:R-:W2:Y:S01]  /*bef0*/  LDC.64 R10, c[0x0][0x628] ;  /* 0x00018a00ff0a7b82 */ /* 0x000ea20000000a00 */
[----:B------:R-:W-:Y:S01]  /*bf00*/  ULDC UR4, c[0x0][0x150] ;  /* 0x0000540000047ab9 */ /* 0x000fe20000000800 */
[----:B------:R-:W-:Y:S01]  /*bf10*/  IMAD.MOV.U32 R8, RZ, RZ, R16 ;  /* 0x000000ffff087224 */ /* 0x000fe200078e0010 */
[----:B------:R-:W3:Y:S01]  /*bf20*/  S2R R24, SR_CTAID.Y ;  /* 0x0000000000187919 */ /* 0x000ee20000002600 */
[----:B------:R-:W-:-:S04]  /*bf30*/  IMAD.MOV.U32 R9, RZ, RZ, R17 ;  /* 0x000000ffff097224 */ /* 0x000fc800078e0011 */
[----:B-1----:R-:W1:Y:S08]  /*bf40*/  LDC R21, c[0x0][0x144] ;  /* 0x00005100ff157b82 */ /* 0x002e700000000800 */
[----:B------:R-:W1:Y:S08]  /*bf50*/  LDC R0, c[0x0][0x630] ;  /* 0x00018c00ff007b82 */ /* 0x000e700000000800 */
[----:B------:R-:W1:Y:S01]  /*bf60*/  LDC.64 R14, c[0x0][0x620] ;  /* 0x00018800ff0e7b82 */ /* 0x000e620000000a00 */
[----:B--2---:R-:W-:-:S04]  /*bf70*/  ISETP.NE.U32.AND P0, PT, R10, RZ, PT ;  /* 0x000000ff0a00720c */ /* 0x004fc80003f05070 */
[----:B------:R-:W-:Y:S02]  /*bf80*/  ISETP.NE.AND.EX P0, PT, R11, RZ, PT, P0 ;  /* 0x000000ff0b00720c */ /* 0x000fe40003f05300 */
[----:B0-----:R-:W-:-:S05]  /*bf90*/  I2FP.F32.U32 R3, R12 ;  /* 0x0000000c00037245 */ /* 0x001fca0000201000 */
[----:B------:R-:W-:-:S04]  /*bfa0*/  FMUL R3, R3, UR4 ;  /* 0x0000000403037c20 */ /* 0x000fc80008400000 */
[----:B------:R0:W2:Y:S02]  /*bfb0*/  F2I.U32.TRUNC.NTZ R20, R3 ;  /* 0x0000000300147305 */ /* 0x0000a4000020f000 */
[----:B---3--:R-:W-:Y:S05]  /*bfc0*/  @!P0 BRA `(.L_x_278) ;  /* 0x0000000000288947 */ /* 0x008fea0003800000 */
[----:B0-----:R-:W0:Y:S02]  /*bfd0*/  LDC R3, c[0x0][0x634] ;  /* 0x00018d00ff037b82 */ /* 0x001e240000000800 */
        /* <DEDUP_REMOVED lines=9> */
.L_x_278:
[----:B------:R-:W3:Y:S01]  /*c070*/  LDC.64 R30, c[0x0][0x640] ;  /* 0x00019000ff1e7b82 */ /* 0x000ee20000000a00 */
[-CC-:B-1----:R-:W-:Y:S01]  /*c080*/  SHF.R.U64 R144, R8, R0.reuse, R9.reuse ;  /* 0x0000000008907219 */ /* 0x182fe20000001209 */
[----:B--2---:R-:W-:Y:S01]  /*c090*/  IMAD.MOV R20, RZ, RZ, -R20 ;  /* 0x000000ffff147224 */ /* 0x004fe200078e0a14 */
[----:B------:R-:W-:Y:S01]  /*c0a0*/  SHF.R.U32.HI R0, RZ, R0, R9 ;  /* 0x00000000ff007219 */ /* 0x000fe20000011609 */
[----:B------:R-:W-:Y:S01]  /*c0b0*/  ULDC UR4, c[0x0][0x154] ;  /* 0x0000550000047ab9 */ /* 0x000fe20000000800 */
[----:B0-----:R-:W-:Y:S01]  /*c0c0*/  IADD3 R3, P0, RZ, -R144, RZ ;  /* 0x80000090ff037210 */ /* 0x001fe20007f1e0ff */
[----:B------:R-:W-:Y:S02]  /*c0d0*/  IMAD R26, R21, R20, R12 ;  /* 0x00000014151a7224 */ /* 0x000fe400078e020c */
[----:B------:R-:W0:Y:S01]  /*c0e0*/  LDC R6, c[0x0][0x618] ;  /* 0x00018600ff067b82 */ /* 0x000e220000000800 */
[----:B------:R-:W-:Y:S02]  /*c0f0*/  IMAD.MOV.U32 R7, RZ, RZ, 0x1 ;  /* 0x00000001ff077424 */ /* 0x000fe400078e00ff */
[----:B------:R-:W-:-:S04]  /*c100*/  IMAD.X R5, RZ, RZ, ~R0, P0 ;  /* 0x000000ffff057224 */ /* 0x000fc800000e0e00 */
[-C--:B------:R-:W-:Y:S01]  /*c110*/  IMAD R0, R5, R14.reuse, RZ ;  /* 0x0000000e05007224 */ /* 0x080fe200078e02ff */
[----:B------:R-:W1:Y:S01]  /*c120*/  LDC R8, c[0x0][0x608] ;  /* 0x00018200ff087b82 */ /* 0x000e620000000800 */
[----:B------:R-:W-:-:S04]  /*c130*/  IMAD.WIDE.U32 R4, R3, R14, R16 ;  /* 0x0000000e03047225 */ /* 0x000fc800078e0010 */
[----:B------:R-:W-:Y:S01]  /*c140*/  IMAD R3, R3, R15, R0 ;  /* 0x0000000f03037224 */ /* 0x000fe200078e0200 */
[----:B------:R-:W-:Y:S02]  /*c150*/  I2FP.F32.U32 R0, R24 ;  /* 0x0000001800007245 */ /* 0x000fe40000201000 */
[----:B------:R-:W2:Y:S01]  /*c160*/  LDC R28, c[0x0][0x658] ;  /* 0x00019600ff1c7b82 */ /* 0x000ea20000000800 */
[----:B------:R-:W-:Y:S01]  /*c170*/  IMAD.IADD R3, R5, 0x1, R3 ;  /* 0x0000000105037824 */ /* 0x000fe200078e0203 */
[----:B---3--:R-:W-:Y:S01]  /*c180*/  ISETP.NE.U32.AND P0, PT, R30, RZ, PT ;  /* 0x000000ff1e00720c */ /* 0x008fe20003f05070 */
[----:B------:R-:W-:Y:S01]  /*c190*/  FMUL R0, R0, UR4 ;  /* 0x0000000400007c20 */ /* 0x000fe20008400000 */
[----:B------:R-:W-:Y:S02]  /*c1a0*/  IMAD.MOV.U32 R5, RZ, RZ, -0x1 ;  /* 0xffffffffff057424 */ /* 0x000fe400078e00ff */
[----:B------:R-:W-:Y:S01]  /*c1b0*/  ISETP.NE.AND.EX P0, PT, R31, RZ, PT, P0 ;  /* 0x000000ff1f00720c */ /* 0x000fe20003f05300 */
[----:B------:R3:W2:Y:S01]  /*c1c0*/  F2I.U32.TRUNC.NTZ R13, R0 ;  /* 0x00000000000d7305 */ /* 0x0006a2000020f000 */
[----:B------:R-:W3:Y:S01]  /*c1d0*/  LDC R15, c[0x0][0x148] ;  /* 0x00005200ff0f7b82 */ /* 0x000ee20000000800 */
[----:B0-----:R-:W-:-:S02]  /*c1e0*/  SHF.R.U64 R12, R4, R6, R3 ;  /* 0x00000006040c7219 */ /* 0x001fc40000001203 */
[----:B------:R-:W-:-:S05]  /*c1f0*/  SHF.R.U32.HI R3, RZ, R6, R3 ;  /* 0x00000006ff037219 */ /* 0x000fca0000011603 */
[----:B------:R-:W0:Y:S01]  /*c200*/  LDC R20, c[0x0][0x600] ;  /* 0x00018000ff147b82 */ /* 0x000e220000000800 */
[-CC-:B-1----:R-:W-:Y:S02]  /*c210*/  SHF.R.U64 R10, R12, R8.reuse, R3.reuse ;  /* 0x000000080c0a7219 */ /* 0x182fe40000001203 */
[----:B------:R-:W-:-:S05]  /*c220*/  SHF.R.U32.HI R3, RZ, R8, R3 ;  /* 0x00000008ff037219 */ /* 0x000fca0000011603 */
[----:B------:R-:W1:Y:S01]  /*c230*/  LDC R21, c[0x0][0x648] ;  /* 0x00019200ff157b82 */ /* 0x000e620000000800 */
[-C--:B--2---:R-:W-:Y:S02]  /*c240*/  SHF.L.U32 R4, R5, R28.reuse, RZ ;  /* 0x0000001c05047219 */ /* 0x084fe400000006ff */
[-CC-:B------:R-:W-:Y:S02]  /*c250*/  SHF.R.U64 R14, R10, R28.reuse, R3.reuse ;  /* 0x0000001c0a0e7219 */ /* 0x180fe40000001203 */
[----:B------:R-:W-:Y:S02]  /*c260*/  SHF.R.U32.HI R5, RZ, R28, R3 ;  /* 0x0000001cff057219 */ /* 0x000fe40000011603 */
[----:B------:R-:W-:Y:S01]  /*c270*/  LOP3.LUT R155, RZ, R4, RZ, 0x33, !PT ;  /* 0x00000004ff9b7212 */ /* 0x000fe200078e33ff */
[----:B------:R-:W2:Y:S01]  /*c280*/  LDC R25, c[0x0][0x638] ;  /* 0x00018e00ff197b82 */ /* 0x000ea20000000800 */
[----:B------:R-:W-:Y:S01]  /*c290*/  SHF.L.U32 R28, R7, R28, RZ ;  /* 0x0000001c071c7219 */ /* 0x000fe200000006ff */
[----:B------:R-:W-:-:S06]  /*c2a0*/  IMAD.MOV.U32 R4, RZ, RZ, R14 ;  /* 0x000000ffff047224 */ /* 0x000fcc00078e000e */
[----:B----4-:R-:W4:Y:S01]  /*c2b0*/  LDC R27, c[0x0][0x610] ;  /* 0x00018400ff1b7b82 */ /* 0x010f220000000800 */
[----:B------:R-:W-:Y:S05]  /*c2c0*/  @!P0 BRA `(.L_x_279) ;  /* 0x0000000000288947 */ /* 0x000fea0003800000 */
[----:B------:R-:W3:Y:S02]  /*c2d0*/  LDC R3, c[0x0][0x64c] ;  /* 0x00019300ff037b82 */ /* 0x000ee40000000800 */
[----:B---3--:R-:W-:-:S05]  /*c2e0*/  IADD3 R3, P0, R14, R3, RZ ;  /* 0x000000030e037210 */ /* 0x008fca0007f1e0ff */
        /* <DEDUP_REMOVED lines=8> */
.L_x_279:
[----:B------:R-:W-:Y:S01]  /*c370*/  ISETP.NE.AND P0, PT, R2, 0x1, PT ;  /* 0x000000010200780c */ /* 0x000fe20003f05270 */
[----:B------:R-:W-:Y:S01]  /*c380*/  IMAD.MOV R13, RZ, RZ, -R13 ;  /* 0x000000ffff0d7224 */ /* 0x000fe200078e0a0d */
[----:B-1-3--:R-:W-:Y:S01]  /*c390*/  SHF.R.U64 R0, R4, R21, R5 ;  /* 0x0000001504007219 */ /* 0x00afe20000001205 */
[----:B0-----:R-:W-:Y:S01]  /*c3a0*/  VIADD R5, R20, 0xffffffff ;  /* 0xffffffff14057836 */ /* 0x001fe20000000000 */
[----:B------:R-:W-:-:S03]  /*c3b0*/  LOP3.LUT R155, R10, R155, RZ, 0xc0, !PT ;  /* 0x0000009b0a9b7212 */ /* 0x000fc600078ec0ff */
[----:B------:R-:W-:Y:S01]  /*c3c0*/  IMAD.MOV R3, RZ, RZ, -R0 ;  /* 0x000000ffff037224 */ /* 0x000fe200078e0a00 */
[----:B------:R-:W-:Y:S01]  /*c3d0*/  LOP3.LUT R5, R12, R5, RZ, 0xc0, !PT ;  /* 0x000000050c057212 */ /* 0x000fe200078ec0ff */
[----:B------:R-:W-:Y:S02]  /*c3e0*/  IMAD R155, R28, R0, R155 ;  /* 0x000000001c9b7224 */ /* 0x000fe400078e029b */
[----:B--2---:R-:W-:Y:S02]  /*c3f0*/  IMAD R0, R3, R25, R14 ;  /* 0x0000001903007224 */ /* 0x004fe400078e020e */
[----:B------:R-:W-:Y:S02]  /*c400*/  @P0 IMAD R26, R15, R13, R24 ;  /* 0x0000000d0f1a0224 */ /* 0x000fe400078e0218 */
[----:B------:R-:W-:Y:S02]  /*c410*/  IMAD R4, R0, R20, R5 ;  /* 0x0000001400047224 */ /* 0x000fe400078e0205 */
[----:B----4-:R-:W-:-:S02]  /*c420*/  IMAD R155, R155, R27, R26 ;  /* 0x0000001b9b9b7224 */ /* 0x010fc400078e021a */
[----:B------:R-:W-:-:S03]  /*c430*/  IMAD.MOV.U32 R3, RZ, RZ, 0x1 ;  /* 0x00000001ff037424 */ /* 0x000fc600078e00ff */
[----:B------:R-:W-:Y:S02]  /*c440*/  SEL R154, R4, R155, !P0 ;  /* 0x0000009b049a7207 */ /* 0x000fe40004000000 */
[----:B------:R-:W-:Y:S02]  /*c450*/  PRMT R0, R3, 0x7610, R0 ;  /* 0x0000761003007816 */ /* 0x000fe40000000000 */
[----:B------:R-:W-:-:S07]  /*c460*/  SEL R155, R155, R4, !P0 ;  /* 0x000000049b9b7207 */ /* 0x000fce0004000000 */
.L_x_277:
[----:B------:R-:W-:-:S13]  /*c470*/  LOP3.LUT P0, RZ, R0, 0xff, RZ, 0xc0, !PT ;  /* 0x000000ff00ff7812 */ /* 0x000fda000780c0ff */
[----:B------:R-:W-:Y:S05]  /*c480*/  @P0 BRA `(.L_x_280) ;  /* 0xffffff4c006c0947 */ /* 0x000fea000383ffff */
[----:B------:R-:W-:Y:S05]  /*c490*/  EXIT ;  /* 0x000000000000794d */ /* 0x000fea0003800000 */
.L_x_7:
[----:B0-----:R-:W-:Y:S01]  /*c4a0*/  ULDC.64 UR4, c[0x0][0x650] ;  /* 0x0001940000047ab9 */ /* 0x001fe20000000a00 */
        /* <DEDUP_REMOVED lines=25> */
.L_x_282:
[----:B------:R-:W0:Y:S01]  /*c640*/  LDC.64 R28, c[0x0][0x640] ;  /* 0x00019000ff1c7b82 */ /* 0x000e220000000a00 */
[-CC-:B------:R-:W-:Y:S01]  /*c650*/  SHF.R.U64 R22, R12, R6.reuse, R13.reuse ;  /* 0x000000060c167219 */ /* 0x180fe2000000120d */
[----:B------:R-:W-:Y:S01]  /*c660*/  IMAD.MOV.U32 R30, RZ, RZ, 0x1 ;  /* 0x00000001ff1e7424 */ /* 0x000fe200078e00ff */
[----:B------:R-:W-:Y:S02]  /*c670*/  SHF.R.U32.HI R6, RZ, R6, R13 ;  /* 0x00000006ff067219 */ /* 0x000fe4000001160d */
        /* <DEDUP_REMOVED lines=8> */
[----:B------:R-:W-:Y:S01]  /*c700*/  IMAD.IADD R9, R9, 0x1, R11 ;  /* 0x0000000109097824 */ /* 0x000fe200078e020b */
[----:B0-----:R-:W-:-:S04]  /*c710*/  ISETP.NE.U32.AND P0, PT, R28, RZ, PT ;  /* 0x000000ff1c00720c */ /* 0x001fc80003f05070 */
[----:B------:R-:W-:Y:S02]  /*c720*/  ISETP.NE.AND.EX P0, PT, R29, RZ, PT, P0 ;  /* 0x000000ff1d00720c */ /* 0x000fe40003f05300 */
[----:B------:R-:W0:Y:S01]  /*c730*/  LDC R20, c[0x0][0x600] ;  /* 0x00018000ff147b82 */ /* 0x000e220000000800 */
[-CC-:B-1----:R-:W-:Y:S01]  /*c740*/  SHF.R.U64 R14, R8, R10.reuse, R9.reuse ;  /* 0x0000000a080e7219 */ /* 0x182fe20000001209 */
[----:B------:R-:W-:Y:S01]  /*c750*/  IMAD.MOV.U32 R8, RZ, RZ, -0x1 ;  /* 0xffffffffff087424 */ /* 0x000fe200078e00ff */
[----:B------:R-:W-:-:S05]  /*c760*/  SHF.R.U32.HI R9, RZ, R10, R9 ;  /* 0x0000000aff097219 */ /* 0x000fca0000011609 */
[----:B------:R-:W1:Y:S01]  /*c770*/  LDC R26, c[0x0][0x648] ;  /* 0x00019200ff1a7b82 */ /* 0x000e620000000800 */
[-CC-:B--2---:R-:W-:Y:S02]  /*c780*/  SHF.R.U64 R21, R14, R12.reuse, R9.reuse ;  /* 0x0000000c0e157219 */ /* 0x184fe40000001209 */
[----:B------:R-:W-:-:S05]  /*c790*/  SHF.R.U32.HI R6, RZ, R12, R9 ;  /* 0x0000000cff067219 */ /* 0x000fca0000011609 */
[----:B------:R-:W2:Y:S01]  /*c7a0*/  LDC R27, c[0x0][0x638] ;  /* 0x00018e00ff1b7b82 */ /* 0x000ea20000000800 */
[-C--:B---3--:R-:W-:Y:S02]  /*c7b0*/  SHF.L.U32 R8, R8, R25.reuse, RZ ;  /* 0x0000001908087219 */ /* 0x088fe400000006ff */
[-CC-:B------:R-:W-:Y:S02]  /*c7c0*/  SHF.R.U64 R23, R21, R25.reuse, R6.reuse ;  /* 0x0000001915177219 */ /* 0x180fe40000001206 */
[----:B------:R-:W-:Y:S02]  /*c7d0*/  LOP3.LUT R32, RZ, R8, RZ, 0x33, !PT ;  /* 0x00000008ff207212 */ /* 0x000fe400078e33ff */
[----:B------:R-:W-:Y:S01]  /*c7e0*/  SHF.R.U32.HI R9, RZ, R25, R6 ;  /* 0x00000019ff097219 */ /* 0x000fe20000011606 */
[----:B------:R-:W3:Y:S01]  /*c7f0*/  LDC R31, c[0x0][0x610] ;  /* 0x00018400ff1f7b82 */ /* 0x000ee20000000800 */
[----:B------:R-:W-:Y:S01]  /*c800*/  IMAD.MOV.U32 R8, RZ, RZ, R23 ;  /* 0x000000ffff087224 */ /* 0x000fe200078e0017 */
[----:B------:R-:W-:Y:S06]  /*c810*/  @!P0 BRA `(.L_x_283) ;  /* 0x0000000000288947 */ /* 0x000fec0003800000 */
        /* <DEDUP_REMOVED lines=10> */
.L_x_283:
[----:B------:R-:W-:Y:S02]  /*c8c0*/  ISETP.NE.AND P0, PT, R2, 0x1, PT ;  /* 0x000000010200780c */ /* 0x000fe40003f05270 */
[----:B-1----:R-:W-:Y:S01]  /*c8d0*/  SHF.R.U64 R6, R8, R26, R9 ;  /* 0x0000001a08067219 */ /* 0x002fe20000001209 */
[----:B0-----:R-:W-:Y:S01]  /*c8e0*/  VIADD R9, R20, 0xffffffff ;  /* 0xffffffff14097836 */ /* 0x001fe20000000000 */
[----:B------:R-:W-:Y:S02]  /*c8f0*/  SHF.L.U32 R30, R30, R25, RZ ;  /* 0x000000191e1e7219 */ /* 0x000fe400000006ff */
[----:B------:R-:W-:Y:S01]  /*c900*/  LOP3.LUT R5, R21, R32, RZ, 0xc0, !PT ;  /* 0x0000002015057212 */ /* 0x000fe200078ec0ff */
[----:B------:R-:W-:-:S04]  /*c910*/  IMAD.MOV R8, RZ, RZ, -R6 ;  /* 0x000000ffff087224 */ /* 0x000fc800078e0a06 */
[----:B------:R-:W-:Y:S01]  /*c920*/  IMAD R6, R30, R6, R5 ;  /* 0x000000061e067224 */ /* 0x000fe200078e0205 */
[----:B------:R-:W-:Y:S01]  /*c930*/  LOP3.LUT R5, R14, R9, RZ, 0xc0, !PT ;  /* 0x000000090e057212 */ /* 0x000fe200078ec0ff */
[----:B------:R-:W-:Y:S02]  /*c940*/  @P0 IMAD R3, R7, R24, R4 ;  /* 0x0000001807030224 */ /* 0x000fe400078e0204 */
[----:B--2---:R-:W-:Y:S02]  /*c950*/  IMAD R4, R8, R27, R23 ;  /* 0x0000001b08047224 */ /* 0x004fe400078e0217 */
[----:B---3--:R-:W-:Y:S02]  /*c960*/  IMAD R3, R6, R31, R3 ;  /* 0x0000001f06037224 */ /* 0x008fe400078e0203 */
[----:B------:R-:W-:Y:S02]  /*c970*/  IMAD R4, R4, R20, R5 ;  /* 0x0000001404047224 */ /* 0x000fe400078e0205 */
[----:B------:R-:W-:-:S02]  /*c980*/  IMAD.MOV.U32 R8, RZ, RZ, 0x1 ;  /* 0x00000001ff087424 */ /* 0x000fc400078e00ff */
[----:B------:R-:W-:Y:S01]  /*c990*/  IMAD.MOV.U32 R6, RZ, RZ, R22 ;  /* 0x000000ffff067224 */ /* 0x000fe200078e0016 */
[----:B------:R-:W-:Y:S02]  /*c9a0*/  SEL R20, R4, R3, !P0 ;  /* 0x0000000304147207 */ /* 0x000fe40004000000 */
[----:B------:R-:W-:-:S07]  /*c9b0*/  SEL R21, R3, R4, !P0 ;  /* 0x0000000403157207 */ /* 0x000fce0004000000 */
.L_x_281:
[----:B------:R-:W-:-:S08]  /*c9c0*/  NOP ;  /* 0x0000000000007918 */ /* 0x000fd00000000000 */
[----:B------:R-:W0:-:S00]  /*c9d0*/  USETMAXREG.DEALLOC.CTAPOOL 0x28 ;  /* 0x00000028000079c8 */ /* 0x000e0000080e0500 */
[----:B0-----:R-:W-:-:S13]  /*c9e0*/  ISETP.NE.AND P0, PT, R0, RZ, PT ;  /* 0x000000ff0000720c */ /* 0x001fda0003f05270 */
[----:B------:R-:W-:Y:S05]  /*c9f0*/  @P0 EXIT ;  /* 0x000000000000094d */ /* 0x000fea0003800000 */
[----:B------:R-:W-:Y:S01]  /*ca00*/  LOP3.LUT P0, RZ, R8, 0xff, RZ, 0xc0, !PT ;  /* 0x000000ff08ff7812 */ /* 0x000fe2000780c0ff */
[----:B------:R-:W-:Y:S02]  /*ca10*/  IMAD.MOV.U32 R0, RZ, RZ, 0x1 ;  /* 0x00000001ff007424 */ /* 0x000fe400078e00ff */
[----:B------:R-:W-:-:S10]  /*ca20*/  IMAD.MOV.U32 R3, RZ, RZ, RZ ;  /* 0x000000ffff037224 */ /* 0x000fd400078e00ff */
[----:B------:R-:W-:Y:S05]  /*ca30*/  @!P0 BRA `(.L_x_284) ;  /* 0x0000000c00448947 */ /* 0x000fea0003800000 */
[----:B------:R-:W0:Y:S01]  /*ca40*/  LDC R0, c[0x0][0x28c] ;  /* 0x0000a300ff007b82 */ /* 0x000e220000000800 */
[----:B------:R-:W1:Y:S01]  /*ca50*/  S2R R9, SR_CgaCtaId ;  /* 0x0000000000097919 */ /* 0x000e620000008800 */
[----:B------:R-:W-:Y:S01]  /*ca60*/  ULDC UR5, c[0x0][0x658] ;  /* 0x0001960000057ab9 */ /* 0x000fe20000000800 */
[----:B------:R-:W-:Y:S01]  /*ca70*/  UMOV UR7, 0xffffffff ;  /* 0xffffffff00077882 */ /* 0x000fe20000000000 */
[----:B------:R-:W-:Y:S01]  /*ca80*/  ULDC UR6, c[0x0][0xc] ;  /* 0x0000030000067ab9 */ /* 0x000fe20000000800 */
[----:B------:R-:W-:Y:S01]  /*ca90*/  USHF.L.U32 UR8, UR7, UR5, URZ ;  /* 0x0000000507087299 */ /* 0x000fe2000800063f */
[----:B------:R-:W-:Y:S01]  /*caa0*/  IMAD.MOV.U32 R12, RZ, RZ, 0x1400 ;  /* 0x00001400ff0c7424 */ /* 0x000fe200078e00ff */
[----:B------:R-:W-:Y:S01]  /*cab0*/  UMOV UR9, 0x1 ;  /* 0x0000000100097882 */ /* 0x000fe20000000000 */
[----:B------:R-:W-:Y:S01]  /*cac0*/  ULDC UR7, c[0x0][0x10] ;  /* 0x0000040000077ab9 */ /* 0x000fe20000000800 */
[----:B------:R-:W-:Y:S01]  /*cad0*/  USHF.L.U32 UR18, UR9, UR5, URZ ;  /* 0x0000000509127299 */ /* 0x000fe2000800063f */
[----:B------:R-:W-:Y:S01]  /*cae0*/  BSSY B0, `(.L_x_284) ;  /* 0x00000c6000007945 */ /* 0x000fe20003800000 */
[----:B------:R-:W-:Y:S01]  /*caf0*/  UIMAD.WIDE.U32 UR6, UR6, UR7, URZ ;  /* 0x00000007060672a5 */ /* 0x000fe2000f8e003f */
[----:B------:R-:W-:Y:S01]  /*cb00*/  IMAD.MOV.U32 R11, RZ, RZ, 0x1 ;  /* 0x00000001ff0b7424 */ /* 0x000fe200078e00ff */
[----:B------:R-:W-:Y:S01]  /*cb10*/  ULDC UR5, c[0x0][0x14] ;  /* 0x0000050000057ab9 */ /* 0x000fe20000000800 */
[----:B------:R-:W-:Y:S01]  /*cb20*/  LOP3.LUT R8, R19, 0x2, RZ, 0xfc, !PT ;  /* 0x0000000213087812 */ /* 0x000fe200078efcff */
[----:B------:R-:W-:-:S02]  /*cb30*/  UIMAD.WIDE.U32 UR22, UR6, UR5, URZ ;  /* 0x00000005061672a5 */ /* 0x000fc4000f8e003f */
[----:B------:R-:W-:Y:S01]  /*cb40*/  UIMAD UR13, UR7, UR5, URZ ;  /* 0x00000005070d72a4 */ /* 0x000fe2000f8e023f */
[----:B------:R-:W-:Y:S01]  /*cb50*/  ULDC UR4, c[0x0][0x600] ;  /* 0x0001800000047ab9 */ /* 0x000fe20000000800 */
[----:B------:R-:W-:Y:S02]  /*cb60*/  ULOP3.LUT UR17, URZ, UR8, URZ, 0x33, !UPT ;  /* 0x000000083f117292 */ /* 0x000fe4000f8e333f */
[----:B------:R-:W-:Y:S01]  /*cb70*/  UIADD3 UR4, UR4, -0x1, URZ ;  /* 0xffffffff04047890 */ /* 0x000fe2000fffe03f */
[----:B0-----:R-:W-:Y:S01]  /*cb80*/  VIADD R0, R0, 0x7f ;  /* 0x0000007f00007836 */ /* 0x001fe20000000000 */
[----:B------:R-:W-:Y:S01]  /*cb90*/  UIADD3 UR13, UR23, UR13, URZ ;  /* 0x0000000d170d7290 */ /* 0x000fe2000fffe03f */
[----:B------:R-:W-:-:S03]  /*cba0*/  ULDC.64 UR24, c[0x0][0x198] ;  /* 0x0000660000187ab9 */ /* 0x000fc60000000a00 */
[----:B------:R-:W-:-:S04]  /*cbb0*/  SHF.R.S32.HI R3, RZ, 0x1f, R0 ;  /* 0x0000001fff037819 */ /* 0x000fc80000011400 */
[----:B------:R-:W-:Y:S01]  /*cbc0*/  LEA.HI R3, R3, R0, RZ, 0x7 ;  /* 0x0000000003037211 */ /* 0x000fe200078f38ff */
[----:B------:R-:W-:Y:S01]  /*cbd0*/  IMAD.MOV.U32 R0, RZ, RZ, 0x1 ;  /* 0x00000001ff007424 */ /* 0x000fe200078e00ff */
[----:B-1----:R-:W-:Y:S02]  /*cbe0*/  LOP3.LUT R9, R9, 0x1, RZ, 0xc0, !PT ;  /* 0x0000000109097812 */ /* 0x002fe400078ec0ff */
[----:B------:R-:W-:Y:S01]  /*cbf0*/  SHF.R.S32.HI R10, RZ, 0x7, R3 ;  /* 0x00000007ff0a7819 */ /* 0x000fe20000011403 */
[----:B------:R-:W-:Y:S02]  /*cc00*/  IMAD.MOV.U32 R3, RZ, RZ, RZ ;  /* 0x000000ffff037224 */ /* 0x000fe400078e00ff */
[----:B------:R-:W-:Y:S02]  /*cc10*/  IMAD R12, R9, R12, 0x24100 ;  /* 0x00024100090c7424 */ /* 0x000fe400078e020c */
[----:B------:R-:W-:-:S07]  /*cc20*/  VIADD R13, R10, 0x1 ;  /* 0x000000010a0d7836 */ /* 0x000fce0000000000 */
.L_x_295:
[----:B------:R-:W-:-:S03]  /*cc30*/  UMOV UR5, 0xffffffff ;  /* 0xffffffff00057882 */ /* 0x000fc60000000000 */
[----:B------:R-:W-:Y:S05]  /*cc40*/  BRA.DIV UR5, `(.L_x_285) ;  /* 0x0000000e05847947 */ /* 0x000fea000b800000 */
[----:B------:R-:W-:-:S13]  /*cc50*/  ELECT P6, URZ, PT ;  /* 0x00000000003f782f */ /* 0x000fda00038c0000 */
.L_x_305:
[----:B------:R-:W0:Y:S01]  /*cc60*/  LDC R4, c[0x0][0x28c] ;  /* 0x0000a300ff047b82 */ /* 0x000e220000000800 */
[----:B------:R-:W-:Y:S01]  /*cc70*/  BSSY B1, `(.L_x_286) ;  /* 0x0000039000017945 */ /* 0x000fe20003800000 */
[----:B0-----:R-:W-:-:S13]  /*cc80*/  ISETP.LT.OR P6, PT, R4, 0x1, !P6 ;  /* 0x000000010400780c */ /* 0x001fda00077c1670 */
[----:B------:R-:W-:Y:S05]  /*cc90*/  @P6 BRA `(.L_x_287) ;  /* 0x0000000000d86947 */ /* 0x000fea0003800000 */
[----:B------:R-:W-:Y:S02]  /*cca0*/  IMAD R20, R20, 0x2, R9 ;  /* 0x0000000214147824 */ /* 0x000fe400078e0209 */
[----:B------:R-:W-:Y:S02]  /*ccb0*/  IMAD R21, R21, 0x180, RZ ;  /* 0x0000018015157824 */ /* 0x000fe400078e02ff */
[----:B------:R-:W-:Y:S02]  /*ccc0*/  IMAD.MOV.U32 R24, RZ, RZ, RZ ;  /* 0x000000ffff187224 */ /* 0x000fe400078e00ff */
[----:B------:R-:W-:Y:S02]  /*ccd0*/  IMAD.MOV.U32 R4, RZ, RZ, R13 ;  /* 0x000000ffff047224 */ /* 0x000fe400078e000d */
[----:B------:R-:W-:Y:S02]  /*cce0*/  IMAD.MOV.U32 R5, RZ, RZ, R0 ;  /* 0x000000ffff057224 */ /* 0x000fe400078e0000 */
[----:B------:R-:W-:-:S02]  /*ccf0*/  IMAD.MOV.U32 R7, RZ, RZ, R3 ;  /* 0x000000ffff077224 */ /* 0x000fc400078e0003 */
[----:B------:R-:W-:-:S07]  /*cd00*/  IMAD R20, R20, 0x28, RZ ;  /* 0x0000002814147824 */ /* 0x000fce00078e02ff */
.L_x_290:
[----:B------:R-:W0:Y:S01]  /*cd10*/  S2R R15, SR_CgaCtaId ;  /* 0x00000000000f7919 */ /* 0x000e220000008800 */
[----:B------:R-:W-:Y:S02]  /*cd20*/  MOV R14, 0x400 ;  /* 0x00000400000e7802 */ /* 0x000fe40000000f00 */
[----:B------:R-:W-:Y:S02]  /*cd30*/  LOP3.LUT P1, RZ, R18, 0x7f, RZ, 0xc0, !PT ;  /* 0x0000007f12ff7812 */ /* 0x000fe4000782c0ff */
[----:B0-----:R-:W-:Y:S02]  /*cd40*/  LEA R22, R15, R14, 0x18 ;  /* 0x0000000e0f167211 */ /* 0x001fe400078ec0ff */
[----:B------:R-:W-:-:S09]  /*cd50*/  SHF.L.U32 R14, R5, 0x1f, RZ ;  /* 0x0000001f050e7819 */ /* 0x000fd200000006ff */
[----:B------:R-:W0:Y:S01]  /*cd60*/  @!P1 LDC R15, c[0x0][0x500] ;  /* 0x00014000ff0f9b82 */ /* 0x000e220000000800 */
[----:B------:R-:W-:-:S04]  /*cd70*/  IMAD R23, R7, 0x8, R22 ;  /* 0x0000000807177824 */ /* 0x000fc800078e0216 */
[----:B------:R-:W1:Y:S02]  /*cd80*/  SYNCS.PHASECHK.TRANS64.TRYWAIT P0, [R23+URZ+0x18], R14 ;  /* 0x0000180e170075a7 */ /* 0x000e64000800017f */
[----:B-1----:R-:W-:Y:S05]  /*cd90*/  @!P0 BRA `(.L_x_288) ;  /* 0x0000000c00508947 */ /* 0x002fea0003800000 */
.L_x_306:
[----:B-1----:R-:W-:Y:S01]  /*cda0*/  PRMT R14, R8, 0x9910, RZ ;  /* 0x00009910080e7816 */ /* 0x002fe200000000ff */
[----:B0-----:R0:W-:Y:S03]  /*cdb0*/  @!P1 SYNCS.ARRIVE.TRANS64 RZ, [R23+URZ], R15 ;  /* 0x0000000f17ff99a7 */ /* 0x0011e6000800003f */
[----:B------:R-:W-:-:S13]  /*cdc0*/  ISETP.NE.AND P0, PT, R14, 0x2, PT ;  /* 0x000000020e00780c */ /* 0x000fda0003f05270 */
[----:B0-----:R-:W-:Y:S05]  /*cdd0*/  @P0 BRA `(.L_x_289) ;  /* 0x0000000000040947 */ /* 0x001fea0003800000 */
[----:B------:R-:W-:Y:S01]  /*cde0*/  BPT.TRAP 0x1 ;  /* 0x000000040000795c */ /* 0x000fe20000300000 */
.L_x_289:
[----:B------:R-:W-:Y:S01]  /*cdf0*/  IMAD R14, R7, 0xc000, R22 ;  /* 0x0000c000070e7824 */ /* 0x000fe200078e0216 */
[----:B------:R-:W-:Y:S01]  /*ce00*/  R2UR UR19, R22 ;  /* 0x00000000161372ca */ /* 0x000fe200000e0000 */
[----:B------:R-:W-:Y:S01]  /*ce10*/  VIADD R4, R4, 0xffffffff ;  /* 0xffffffff04047836 */ /* 0x000fe20000000000 */
[----:B------:R-:W-:Y:S01]  /*ce20*/  R2UR UR9, R23 ;  /* 0x00000000170972ca */ /* 0x000fe200000e0000 */
[----:B------:R-:W-:Y:S01]  /*ce30*/  UIADD3 UR6, UP0, UR24, 0xf0, URZ ;  /* 0x000000f018067890 */ /* 0x000fe2000ff1e03f */
[----:B------:R-:W-:Y:S01]  /*ce40*/  R2UR UR5, R14 ;  /* 0x000000000e0572ca */ /* 0x000fe200000e0000 */
[----:B------:R-:W-:Y:S01]  /*ce50*/  IMAD R14, R7, 0x2800, R12 ;  /* 0x00002800070e7824 */ /* 0x000fe200078e020c */
[----:B------:R-:W-:Y:S01]  /*ce60*/  R2UR UR11, R21 ;  /* 0x00000000150b72ca */ /* 0x000fe200000e0000 */
[----:B------:R-:W-:Y:S01]  /*ce70*/  UIADD3 UR26, UP1, UR24, 0x1f0, URZ ;  /* 0x000001f0181a7890 */ /* 0x000fe2000ff3e03f */
[----:B------:R-:W-:Y:S01]  /*ce80*/  R2UR UR10, R24 ;  /* 0x00000000180a72ca */ /* 0x000fe200000e0000 */
[----:B------:R-:W-:Y:S01]  /*ce90*/  UIADD3.X UR7, URZ, UR25, URZ, UP0, !UPT ;  /* 0x000000193f077290 */ /* 0x000fe200087fe43f */
[----:B------:R-:W-:Y:S01]  /*cea0*/  R2UR UR8, R14 ;  /* 0x000000000e0872ca */ /* 0x000fe200000e0000 */
[----:B------:R-:W-:Y:S01]  /*ceb0*/  VIADD R7, R7, 0x1 ;  /* 0x0000000107077836 */ /* 0x000fe20000000000 */
[----:B------:R-:W-:Y:S01]  /*cec0*/  R2UR UR12, R6 ;  /* 0x00000000060c72ca */ /* 0x000fe200000e0000 */
[----:B------:R-:W-:Y:S01]  /*ced0*/  UIADD3.X UR27, URZ, UR25, URZ, UP1, !UPT ;  /* 0x000000193f1b7290 */ /* 0x000fe20008ffe43f */
[----:B------:R-:W-:Y:S01]  /*cee0*/  R2UR UR20, R20 ;  /* 0x00000000141472ca */ /* 0x000fe200000e0000 */
[----:B------:R-:W-:Y:S01]  /*cef0*/  UMOV UR14, 0x0 ;  /* 0x00000000000e7882 */ /* 0x000fe20000000000 */
[----:B------:R-:W-:Y:S01]  /*cf00*/  ISETP.GT.AND P1, PT, R4, 0x1, PT ;  /* 0x000000010400780c */ /* 0x000fe20003f24270 */
[----:B------:R-:W-:Y:S01]  /*cf10*/  UIADD3 UR16, UR5, 0x100, URZ ;  /* 0x0000010005107890 */ /* 0x000fe2000fffe03f */
[C---:B------:R-:W-:Y:S01]  /*cf20*/  ISETP.NE.AND P0, PT, R7.reuse, 0x3, PT ;  /* 0x000000030700780c */ /* 0x040fe20003f05270 */
[----:B------:R-:W-:Y:S01]  /*cf30*/  UMOV UR15, 0x10000000 ;  /* 0x10000000000f7882 */ /* 0x000fe20000000000 */
[----:B------:R-:W-:Y:S01]  /*cf40*/  UMOV UR21, 0x30000 ;  /* 0x0003000000157882 */ /* 0x000fe20000000000 */
[----:B------:R-:W-:Y:S01]  /*cf50*/  VIADD R24, R24, 0x80 ;  /* 0x0000008018187836 */ /* 0x000fe20000000000 */
[----:B------:R-:W-:Y:S01]  /*cf60*/  SEL R14, RZ, 0x1, P0 ;  /* 0x00000001ff0e7807 */ /* 0x000fe20000000000 */
[----:B------:R-:W-:Y:S01]  /*cf70*/  UIADD3 UR5, UR19, UR8, URZ ;  /* 0x0000000813057290 */ /* 0x000fe2000fffe03f */
[----:B------:R-:W-:-:S02]  /*cf80*/  SEL R7, R7, RZ, P0 ;  /* 0x000000ff07077207 */ /* 0x000fc40000000000 */
[----:B------:R-:W-:Y:S01]  /*cf90*/  UMOV UR8, UR16 ;  /* 0x0000001000087c82 */ /* 0x000fe20008000000 */
[----:B------:R-:W-:Y:S01]  /*cfa0*/  LOP3.LUT R5, R5, R14, RZ, 0x3c, !PT ;  /* 0x0000000e05057212 */ /* 0x000fe200078e3cff */
[----:B------:R0:W-:Y:S02]  /*cfb0*/  UTMALDG.3D [UR8], [UR6], desc[UR14] ;  /* 0x00000e08060075b4 */ /* 0x0001e40008011000 */
[----:B0-----:R-:W-:Y:S01]  /*cfc0*/  UMOV UR11, UR20 ;  /* 0x00000014000b7c82 */ /* 0x001fe20008000000 */
[----:B------:R-:W-:Y:S02]  /*cfd0*/  UMOV UR8, UR5 ;  /* 0x0000000500087c82 */ /* 0x000fe40008000000 */
[----:B------:R0:W-:Y:S02]  /*cfe0*/  UTMALDG.3D.MULTICAST [UR8], [UR26], UR21, desc[UR14] ;  /* 0x00000e081a0073b4 */ /* 0x0001e40008011815 */
[----:B0-----:R-:W-:Y:S05]  /*cff0*/  @P1 BRA `(.L_x_290) ;  /* 0xfffffffc00441947 */ /* 0x001fea000383ffff */
.L_x_287:
[----:B------:R-:W-:Y:S05]  /*d000*/  BSYNC B1 ;  /* 0x0000000000017941 */ /* 0x000fea0003800000 */
.L_x_286:
[----:B------:R-:W-:Y:S01]  /*d010*/  LOP3.LUT P1, RZ, R11, 0xff, RZ, 0xc0, !PT ;  /* 0x000000ff0bff7812 */ /* 0x000fe2000782c0ff */
[C---:B------:R-:W-:Y:S01]  /*d020*/  IMAD.IADD R6, R10.reuse, 0x1, R3 ;  /* 0x000000010a067824 */ /* 0x040fe200078e0203 */
[----:B------:R-:W-:Y:S01]  /*d030*/  ULDC.64 UR6, c[0x0][0x650] ;  /* 0x0001940000067ab9 */ /* 0x000fe20000000a00 */
[----:B------:R-:W-:Y:S01]  /*d040*/  ISETP.GE.U32.AND P2, PT, R10, 0x3, PT ;  /* 0x000000030a00780c */ /* 0x000fe20003f46070 */
[----:B------:R-:W-:Y:S01]  /*d050*/  BSSY B1, `(.L_x_291) ;  /* 0x000006c000017945 */ /* 0x000fe20003800000 */
[----:B------:R-:W-:Y:S01]  /*d060*/  IMAD.MOV.U32 R21, RZ, RZ, -0x1 ;  /* 0xffffffffff157424 */ /* 0x000fe200078e00ff */
[----:B------:R-:W-:Y:S01]  /*d070*/  ISETP.GT.U32.AND P0, PT, R6, 0x2, PT ;  /* 0x000000020600780c */ /* 0x000fe20003f04070 */
[----:B------:R-:W-:Y:S01]  /*d080*/  IMAD.MOV.U32 R20, RZ, RZ, -0x1 ;  /* 0xffffffffff147424 */ /* 0x000fe200078e00ff */
[----:B------:R-:W-:Y:S02]  /*d090*/  PRMT R11, RZ, 0x7610, R11 ;  /* 0x00007610ff0b7816 */ /* 0x000fe4000000000b */
[----:B------:R-:W-:-:S03]  /*d0a0*/  ISETP.LT.U32.AND P0, PT, R10, 0x3, P0 ;  /* 0x000000030a00780c */ /* 0x000fc60000701070 */
[----:B------:R-:W0:Y:S01]  /*d0b0*/  @P1 S2R R5, SR_CgaCtaId ;  /* 0x0000000000051919 */ /* 0x000e220000008800 */
[----:B------:R-:W-:-:S04]  /*d0c0*/  @P1 MOV R4, 0x400 ;  /* 0x0000040000041802 */ /* 0x000fc80000000f00 */
[----:B0-----:R-:W-:Y:S01]  /*d0d0*/  @P1 LEA R3, R5, R4, 0x18 ;  /* 0x0000000405031211 */ /* 0x001fe200078ec0ff */
[----:B------:R-:W-:-:S03]  /*d0e0*/  IMAD.WIDE.U32 R4, R6, -0x55555555, RZ ;  /* 0xaaaaaaab06047825 */ /* 0x000fc600078e00ff */
[----:B------:R0:W-:Y:S01]  /*d0f0*/  @P1 SYNCS.ARRIVE.TRANS64.A1T0 RZ, [R3+URZ+0x48], RZ ;  /* 0x000048ff03ff19a7 */ /* 0x0001e2000810003f */
[----:B------:R-:W-:Y:S02]  /*d100*/  IADD3 R16, P1, R16, UR22, RZ ;  /* 0x0000001610107c10 */ /* 0x000fe4000ff3e0ff */
[----:B------:R-:W-:Y:S02]  /*d110*/  SHF.R.U32.HI R5, RZ, 0x1, R5 ;  /* 0x00000001ff057819 */ /* 0x000fe40000011605 */
[----:B------:R-:W-:Y:S02]  /*d120*/  IADD3.X R17, R17, UR13, RZ, P1, !PT ;  /* 0x0000000d11117c10 */ /* 0x000fe40008ffe4ff */
[----:B------:R-:W-:Y:S02]  /*d130*/  PRMT R4, RZ, 0x7610, R4 ;  /* 0x00007610ff047816 */ /* 0x000fe40000000004 */
[----:B0-----:R-:W-:Y:S02]  /*d140*/  SEL R3, RZ, 0x1, !P0 ;  /* 0x00000001ff037807 */ /* 0x001fe40004000000 */
[----:B------:R-:W-:-:S02]  /*d150*/  ISETP.GE.U32.AND P0, PT, R16, UR6, PT ;  /* 0x0000000610007c0c */ /* 0x000fc4000bf06070 */
[----:B------:R-:W-:Y:S01]  /*d160*/  LOP3.LUT R0, R0, R3, RZ, 0x3c, !PT ;  /* 0x0000000300007212 */ /* 0x000fe200078e3cff */
[----:B------:R-:W-:Y:S01]  /*d170*/  IMAD R3, R5, -0x3, R6 ;  /* 0xfffffffd05037824 */ /* 0x000fe200078e0206 */
[----:B------:R-:W-:Y:S01]  /*d180*/  ISETP.GE.U32.AND.EX P0, PT, R17, UR7, PT, P0 ;  /* 0x0000000711007c0c */ /* 0x000fe2000bf06100 */
[----:B------:R-:W-:Y:S01]  /*d190*/  IMAD.MOV.U32 R6, RZ, RZ, -0x1 ;  /* 0xffffffffff067424 */ /* 0x000fe200078e00ff */
[----:B------:R-:W-:-:S11]  /*d1a0*/  @P2 LOP3.LUT R0, R0, 0x1, R5, 0x78, !PT ;  /* 0x0000000100002812 */ /* 0x000fd600078e7805 */
[----:B------:R-:W-:Y:S05]  /*d1b0*/  @P0 BRA `(.L_x_292) ;  /* 0x0000000400540947 */ /* 0x000fea0003800000 */
[----:B------:R-:W0:Y:S01]  /*d1c0*/  S2R R15, SR_CTAID.X ;  /* 0x00000000000f7919 */ /* 0x000e220000002500 */
[----:B------:R-:W-:Y:S01]  /*d1d0*/  ULDC.64 UR6, c[0x0][0x628] ;  /* 0x00018a0000067ab9 */ /* 0x000fe20000000a00 */
[----:B------:R-:W-:Y:S01]  /*d1e0*/  ULDC UR8, c[0x0][0x630] ;  /* 0x00018c0000087ab9 */ /* 0x000fe20000000800 */
[----:B------:R-:W-:Y:S01]  /*d1f0*/  ISETP.NE.U32.AND P0, PT, RZ, UR6, PT ;  /* 0x00000006ff007c0c */ /* 0x000fe2000bf05070 */
[----:B------:R-:W1:Y:S01]  /*d200*/  S2R R20, SR_CTAID.Y ;  /* 0x0000000000147919 */ /* 0x000e620000002600 */
[----:B------:R-:W-:Y:S01]  /*d210*/  ULDC UR9, c[0x0][0x150] ;  /* 0x0000540000097ab9 */ /* 0x000fe20000000800 */
[----:B------:R-:W-:Y:S01]  /*d220*/  IMAD.MOV.U32 R4, RZ, RZ, R16 ;  /* 0x000000ffff047224 */ /* 0x000fe200078e0010 */
[----:B------:R-:W-:Y:S01]  /*d230*/  ISETP.NE.AND.EX P0, PT, RZ, UR7, PT, P0 ;  /* 0x00000007ff007c0c */ /* 0x000fe2000bf05300 */
[----:B------:R-:W-:Y:S01]  /*d240*/  IMAD.MOV.U32 R5, RZ, RZ, R17 ;  /* 0x000000ffff057224 */ /* 0x000fe200078e0011 */
[----:B0-----:R-:W-:-:S11]  /*d250*/  I2FP.F32.U32 R22, R15 ;  /* 0x0000000f00167245 */ /* 0x001fd60000201000 */
[----:B------:R-:W-:Y:S05]  /*d260*/  @!P0 BRA `(.L_x_293) ;  /* 0x0000000000288947 */ /* 0x000fea0003800000 */
[----:B------:R-:W-:Y:S02]  /*d270*/  ULDC UR5, c[0x0][0x634] ;  /* 0x00018d0000057ab9 */ /* 0x000fe40000000800 */
[----:B------:R-:W-:-:S05]  /*d280*/  IADD3 R5, P0, R16, UR5, RZ ;  /* 0x0000000510057c10 */ /* 0x000fca000ff1e0ff */
[----:B------:R-:W-:-:S04]  /*d290*/  IMAD.X R21, RZ, RZ, R17, P0 ;  /* 0x000000ffff157224 */ /* 0x000fc800000e0611 */
[----:B------:R-:W-:-:S04]  /*d2a0*/  IMAD.WIDE.U32 R6, R21, UR6, RZ ;  /* 0x0000000615067c25 */ /* 0x000fc8000f8e00ff */
[----:B------:R-:W-:-:S04]  /*d2b0*/  IMAD.WIDE.U32 R6, P0, R5, UR7, R6 ;  /* 0x0000000705067c25 */ /* 0x000fc8000f800006 */
[----:B------:R-:W-:-:S04]  /*d2c0*/  IMAD.WIDE.U32 R4, R5, UR6, RZ ;  /* 0x0000000605047c25 */ /* 0x000fc8000f8e00ff */
[----:B------:R-:W-:Y:S01]  /*d2d0*/  IMAD.MOV.U32 R4, RZ, RZ, R7 ;  /* 0x000000ffff047224 */ /* 0x000fe200078e0007 */
[----:B------:R-:W-:Y:S01]  /*d2e0*/  IADD3 RZ, P1, R5, R6, RZ ;  /* 0x0000000605ff7210 */ /* 0x000fe20007f3e0ff */
[----:B------:R-:W-:-:S04]  /*d2f0*/  IMAD.X R5, RZ, RZ, RZ, P0 ;  /* 0x000000ffff057224 */ /* 0x000fc800000e06ff */
[----:B------:R-:W-:-:S08]  /*d300*/  IMAD.WIDE.U32.X R4, R21, UR7, R4, P1 ;  /* 0x0000000715047c25 */ /* 0x000fd000088e0404 */
.L_x_293:
[--C-:B------:R-:W-:Y:S01]  /*d310*/  SHF.R.U64 R14, R4, UR8, R5.reuse ;  /* 0x00000008040e7c19 */ /* 0x100fe20008001205 */
[----:B------:R-:W-:Y:S01]  /*d320*/  FMUL R22, R22, UR9 ;  /* 0x0000000916167c20 */ /* 0x000fe20008400000 */
[----:B------:R-:W-:Y:S01]  /*d330*/  SHF.R.U32.HI R4, RZ, UR8, R5 ;  /* 0x00000008ff047c19 */ /* 0x000fe20008011605 */
[----:B------:R-:W0:Y:S01]  /*d340*/  LDC R6, c[0x0][0x144] ;  /* 0x00005100ff067b82 */ /* 0x000e220000000800 */
[----:B------:R-:W-:Y:S01]  /*d350*/  IADD3 R5, P0, RZ, -R14, RZ ;  /* 0x8000000eff057210 */ /* 0x000fe20007f1e0ff */
[----:B------:R-:W-:Y:S01]  /*d360*/  ULDC UR5, c[0x0][0x154] ;  /* 0x0000550000057ab9 */ /* 0x000fe20000000800 */
[----:B-1----:R-:W-:Y:S01]  /*d370*/  I2FP.F32.U32 R7, R20 ;  /* 0x0000001400077245 */ /* 0x002fe20000201000 */
[----:B------:R-:W1:Y:S01]  /*d380*/  F2I.U32.TRUNC.NTZ R22, R22 ;  /* 0x0000001600167305 */ /* 0x000e62000020f000 */
[----:B------:R-:W-:Y:S01]  /*d390*/  ULDC.64 UR6, c[0x0][0x620] ;  /* 0x0001880000067ab9 */ /* 0x000fe20000000a00 */
[----:B------:R-:W-:Y:S01]  /*d3a0*/  IMAD.X R4, RZ, RZ, ~R4, P0 ;  /* 0x000000ffff047224 */ /* 0x000fe200000e0e04 */
[----:B------:R-:W-:Y:S01]  /*d3b0*/  ISETP.NE.AND P2, PT, R2, 0x1, PT ;  /* 0x000000010200780c */ /* 0x000fe20003f45270 */
[----:B------:R-:W-:Y:S01]  /*d3c0*/  FMUL R23, R7, UR5 ;  /* 0x0000000507177c20 */ /* 0x000fe20008400000 */
[----:B------:R-:W2:Y:S01]  /*d3d0*/  LDC R25, c[0x0][0x148] ;  /* 0x00005200ff197b82 */ /* 0x000ea20000000800 */
[----:B------:R-:W-:Y:S01]  /*d3e0*/  IMAD R4, R4, UR6, RZ ;  /* 0x0000000604047c24 */ /* 0x000fe2000f8e02ff */
[----:B------:R-:W-:-:S03]  /*d3f0*/  ULDC UR5, c[0x0][0x618] ;  /* 0x0001860000057ab9 */ /* 0x000fc60000000800 */
[----:B------:R-:W3:Y:S01]  /*d400*/  F2I.U32.TRUNC.NTZ R23, R23 ;  /* 0x0000001700177305 */ /* 0x000ee2000020f000 */
[C---:B------:R-:W-:Y:S02]  /*d410*/  IMAD R7, R5.reuse, UR7, R4 ;  /* 0x0000000705077c24 */ /* 0x040fe4000f8e0204 */
[----:B------:R-:W-:Y:S01]  /*d420*/  IMAD.WIDE.U32 R4, R5, UR6, R16 ;  /* 0x0000000605047c25 */ /* 0x000fe2000f8e0010 */
[----:B------:R-:W-:Y:S02]  /*d430*/  ULDC.64 UR6, c[0x0][0x640] ;  /* 0x0001900000067ab9 */ /* 0x000fe40000000a00 */
[----:B------:R-:W-:Y:S01]  /*d440*/  ISETP.NE.U32.AND P0, PT, RZ, UR6, PT ;  /* 0x00000006ff007c0c */ /* 0x000fe2000bf05070 */
[----:B------:R-:W-:Y:S02]  /*d450*/  IMAD.IADD R5, R5, 0x1, R7 ;  /* 0x0000000105057824 */ /* 0x000fe400078e0207 */
[----:B-1----:R-:W-:Y:S01]  /*d460*/  IMAD.MOV R22, RZ, RZ, -R22 ;  /* 0x000000ffff167224 */ /* 0x002fe200078e0a16 */
[----:B------:R-:W-:-:S02]  /*d470*/  ISETP.NE.AND.EX P0, PT, RZ, UR7, PT, P0 ;  /* 0x00000007ff007c0c */ /* 0x000fc4000bf05300 */
[----:B------:R-:W-:Y:S01]  /*d480*/  SHF.R.U64 R21, R4, UR5, R5 ;  /* 0x0000000504157c19 */ /* 0x000fe20008001205 */
[----:B0-----:R-:W-:Y:S01]  /*d490*/  IMAD R15, R6, R22, R15 ;  /* 0x00000016060f7224 */ /* 0x001fe200078e020f */
[----:B------:R-:W-:Y:S01]  /*d4a0*/  SHF.R.U32.HI R4, RZ, UR5, R5 ;  /* 0x00000005ff047c19 */ /* 0x000fe20008011605 */
[----:B------:R-:W-:Y:S01]  /*d4b0*/  ULDC UR5, c[0x0][0x608] ;  /* 0x0001820000057ab9 */ /* 0x000fe20000000800 */
[----:B---3--:R-:W-:Y:S02]  /*d4c0*/  IMAD.MOV R6, RZ, RZ, -R23 ;  /* 0x000000ffff067224 */ /* 0x008fe400078e0a17 */
[--C-:B------:R-:W-:Y:S02]  /*d4d0*/  SHF.R.U64 R22, R21, UR5, R4.reuse ;  /* 0x0000000515167c19 */ /* 0x100fe40008001204 */
[----:B------:R-:W-:Y:S01]  /*d4e0*/  SHF.R.U32.HI R5, RZ, UR5, R4 ;  /* 0x00000005ff057c19 */ /* 0x000fe20008011604 */
[----:B------:R-:W-:Y:S01]  /*d4f0*/  ULDC UR5, c[0x0][0x658] ;  /* 0x0001960000057ab9 */ /* 0x000fe20000000800 */
[----:B--2---:R-:W-:-:S02]  /*d500*/  @P2 IMAD R15, R25, R6, R20 ;  /* 0x00000006190f2224 */ /* 0x004fc400078e0214 */
[--C-:B------:R-:W-:Y:S02]  /*d510*/  SHF.R.U64 R20, R22, UR5, R5.reuse ;  /* 0x0000000516147c19 */ /* 0x100fe40008001205 */
[----:B------:R-:W-:-:S03]  /*d520*/  SHF.R.U32.HI R23, RZ, UR5, R5 ;  /* 0x00000005ff177c19 */ /* 0x000fc60008011605 */
[----:B------:R-:W-:Y:S02]  /*d530*/  IMAD.MOV.U32 R6, RZ, RZ, R20 ;  /* 0x000000ffff067224 */ /* 0x000fe400078e0014 */
[----:B------:R-:W-:Y:S01]  /*d540*/  IMAD.MOV.U32 R5, RZ, RZ, R23 ;  /* 0x000000ffff057224 */ /* 0x000fe200078e0017 */
[----:B------:R-:W-:Y:S06]  /*d550*/  @!P0 BRA `(.L_x_294) ;  /* 0x00000000002c8947 */ /* 0x000fec0003800000 */
        /* <DEDUP_REMOVED lines=9> */
[----:B------:R-:W-:-:S04]  /*d5f0*/  IMAD.WIDE.U32.X R4, R23, UR7, R4, P1 ;  /* 0x0000000717047c25 */ /* 0x000fc800088e0404 */
[----:B------:R-:W-:-:S07]  /*d600*/  IMAD.MOV.U32 R6, RZ, RZ, R4 ;  /* 0x000000ffff067224 */ /* 0x000fce00078e0004 */
.L_x_294:
[----:B------:R-:W-:Y:S01]  /*d610*/  ULDC UR5, c[0x0][0x648] ;  /* 0x0001920000057ab9 */ /* 0x000fe20000000800 */
[----:B------:R-:W-:Y:S01]  /*d620*/  LOP3.LUT R4, R22, UR17, RZ, 0xc0, !PT ;  /* 0x0000001116047c12 */ /* 0x000fe2000f8ec0ff */
[----:B------:R-:W-:Y:S01]  /*d630*/  ULDC UR6, c[0x0][0x610] ;  /* 0x0001840000067ab9 */ /* 0x000fe20000000800 */
[----:B------:R-:W-:Y:S01]  /*d640*/  SHF.R.U64 R5, R6, UR5, R5 ;  /* 0x0000000506057c19 */ /* 0x000fe20008001205 */
[----:B------:R-:W-:Y:S01]  /*d650*/  ULDC UR5, c[0x0][0x638] ;  /* 0x00018e0000057ab9 */ /* 0x000fe20000000800 */
[----:B------:R-:W-:-:S03]  /*d660*/  LOP3.LUT R21, R21, UR4, RZ, 0xc0, !PT ;  /* 0x0000000415157c12 */ /* 0x000fc6000f8ec0ff */
[----:B------:R-:W-:Y:S02]  /*d670*/  IMAD.MOV R7, RZ, RZ, -R5 ;  /* 0x000000ffff077224 */ /* 0x000fe400078e0a05 */
[----:B------:R-:W-:Y:S02]  /*d680*/  IMAD R4, R5, UR18, R4 ;  /* 0x0000001205047c24 */ /* 0x000fe4000f8e0204 */
[----:B------:R-:W-:Y:S01]  /*d690*/  IMAD R20, R7, UR5, R20 ;  /* 0x0000000507147c24 */ /* 0x000fe2000f8e0214 */
[----:B------:R-:W-:Y:S01]  /*d6a0*/  ULDC UR5, c[0x0][0x600] ;  /* 0x0001800000057ab9 */ /* 0x000fe20000000800 */
[----:B------:R-:W-:Y:S02]  /*d6b0*/  IMAD R15, R4, UR6, R15 ;  /* 0x00000006040f7c24 */ /* 0x000fe4000f8e020f */
[----:B------:R-:W-:Y:S02]  /*d6c0*/  IMAD R6, R20, UR5, R21 ;  /* 0x0000000514067c24 */ /* 0x000fe4000f8e0215 */
[----:B------:R-:W-:-:S03]  /*d6d0*/  IMAD.MOV.U32 R4, RZ, RZ, 0x1 ;  /* 0x00000001ff047424 */ /* 0x000fc600078e00ff */
[----:B------:R-:W-:Y:S02]  /*d6e0*/  SEL R20, R6, R15, !P2 ;  /* 0x0000000f06147207 */ /* 0x000fe40005000000 */
[----:B------:R-:W-:Y:S01]  /*d6f0*/  SEL R21, R15, R6, !P2 ;  /* 0x000000060f157207 */ /* 0x000fe20005000000 */
[----:B------:R-:W-:-:S07]  /*d700*/  IMAD.MOV.U32 R6, RZ, RZ, R14 ;  /* 0x000000ffff067224 */ /* 0x000fce00078e000e */
.L_x_292:
[----:B------:R-:W-:Y:S05]  /*d710*/  BSYNC B1 ;  /* 0x0000000000017941 */ /* 0x000fea0003800000 */
.L_x_291:
[----:B------:R-:W-:-:S13]  /*d720*/  LOP3.LUT P0, RZ, R4, 0xff, RZ, 0xc0, !PT ;  /* 0x000000ff04ff7812 */ /* 0x000fda000780c0ff */
[----:B------:R-:W-:Y:S05]  /*d730*/  @P0 BRA `(.L_x_295) ;  /* 0xfffffff4003c0947 */ /* 0x000fea000383ffff */
[----:B------:R-:W-:Y:S05]  /*d740*/  BSYNC B0 ;  /* 0x0000000000007941 */ /* 0x000fea0003800000 */
.L_x_284:
[----:B------:R-:W-:-:S03]  /*d750*/  UMOV UR5, 0xffffffff ;  /* 0xffffffff00057882 */ /* 0x000fc60000000000 */
[----:B------:R-:W-:Y:S05]  /*d760*/  BRA.DIV UR5, `(.L_x_296) ;  /* 0x0000000205f07947 */ /* 0x000fea000b800000 */
[----:B------:R-:W-:-:S13]  /*d770*/  ELECT P6, URZ, PT ;  /* 0x00000000003f782f */ /* 0x000fda00038c0000 */
.L_x_309:
[----:B------:R-:W-:Y:S04]  /*d780*/  BSSY B0, `(.L_x_297) ;  /* 0x0000022000007945 */ /* 0x000fe80003800000 */
[----:B------:R-:W-:Y:S05]  /*d790*/  @!P6 BRA `(.L_x_298) ;  /* 0x000000000080e947 */ /* 0x000fea0003800000 */
[----:B------:R-:W-:-:S04]  /*d7a0*/  LOP3.LUT R19, R19, 0x2, RZ, 0xfc, !PT ;  /* 0x0000000213137812 */ /* 0x000fc800078efcff */
[----:B------:R-:W-:-:S13]  /*d7b0*/  ISETP.NE.AND P0, PT, R19, 0x3, PT ;  /* 0x000000031300780c */ /* 0x000fda0003f05270 */
[----:B------:R-:W-:Y:S05]  /*d7c0*/  @!P0 BRA `(.L_x_299) ;  /* 0x0000000000048947 */ /* 0x000fea0003800000 */
[----:B------:R-:W-:Y:S01]  /*d7d0*/  BPT.TRAP 0x1 ;  /* 0x000000040000795c */ /* 0x000fe20000300000 */
.L_x_299:
[----:B------:R-:W0:Y:S01]  /*d7e0*/  S2R R5, SR_CgaCtaId ;  /* 0x0000000000057919 */ /* 0x000e220000008800 */
[----:B------:R-:W-:Y:S02]  /*d7f0*/  MOV R2, 0x400 ;  /* 0x0000040000027802 */ /* 0x000fe40000000f00 */
[----:B------:R-:W-:Y:S02]  /*d800*/  SHF.L.U32 R4, R0, 0x1f, RZ ;  /* 0x0000001f00047819 */ /* 0x000fe400000006ff */
[----:B0-----:R-:W-:-:S05]  /*d810*/  LEA R2, R5, R2, 0x18 ;  /* 0x0000000205027211 */ /* 0x001fca00078ec0ff */
[----:B------:R-:W-:-:S04]  /*d820*/  VIADD R2, R2, 0x18 ;  /* 0x0000001802027836 */ /* 0x000fc80000000000 */
[C---:B------:R-:W-:Y:S02]  /*d830*/  IMAD R7, R3.reuse, 0x8, R2 ;  /* 0x0000000803077824 */ /* 0x040fe400078e0202 */
[----:B------:R-:W-:Y:S02]  /*d840*/  VIADD R3, R3, 0x1 ;  /* 0x0000000103037836 */ /* 0x000fe40000000000 */
[----:B------:R-:W0:Y:S03]  /*d850*/  SYNCS.PHASECHK.TRANS64.TRYWAIT P0, [R7+URZ], R4 ;  /* 0x00000004070075a7 */ /* 0x000e26000800017f */
[----:B------:R-:W-:-:S04]  /*d860*/  ISETP.NE.AND P1, PT, R3, 0x3, PT ;  /* 0x000000030300780c */ /* 0x000fc80003f25270 */
[----:B------:R-:W-:Y:S02]  /*d870*/  SEL R5, RZ, 0x1, P1 ;  /* 0x00000001ff057807 */ /* 0x000fe40000800000 */
[----:B------:R-:W-:Y:S02]  /*d880*/  SEL R3, R3, RZ, P1 ;  /* 0x000000ff03037207 */ /* 0x000fe40000800000 */
[----:B------:R-:W-:-:S03]  /*d890*/  LOP3.LUT R9, R0, R5, RZ, 0x3c, !PT ;  /* 0x0000000500097212 */ /* 0x000fc600078e3cff */
[----:B------:R-:W-:Y:S01]  /*d8a0*/  IMAD R6, R3, 0x8, R2 ;  /* 0x0000000803067824 */ /* 0x000fe200078e0202 */
[----:B------:R-:W-:Y:S01]  /*d8b0*/  SHF.L.U32 R5, R9, 0x1f, RZ ;  /* 0x0000001f09057819 */ /* 0x000fe200000006ff */
[----:B0-----:R-:W-:Y:S06]  /*d8c0*/  @!P0 BRA `(.L_x_300) ;  /* 0x0000000000b88947 */ /* 0x001fec0003800000 */
.L_x_310:
[----:B------:R-:W1:Y:S01]  /*d8d0*/  SYNCS.PHASECHK.TRANS64.TRYWAIT P0, [R6+URZ], R5 ;  /* 0x00000005060075a7 */ /* 0x000e62000800017f */
[----:B------:R-:W-:-:S05]  /*d8e0*/  VIADD R0, R3, 0x1 ;  /* 0x0000000103007836 */ /* 0x000fca0000000000 */
[----:B------:R-:W-:-:S04]  /*d8f0*/  ISETP.NE.AND P1, PT, R0, 0x3, PT ;  /* 0x000000030000780c */ /* 0x000fc80003f25270 */
[----:B0-----:R-:W-:Y:S02]  /*d900*/  SEL R4, RZ, 0x1, P1 ;  /* 0x00000001ff047807 */ /* 0x001fe40000800000 */
[----:B------:R-:W-:Y:S02]  /*d910*/  SEL R3, R0, RZ, P1 ;  /* 0x000000ff00037207 */ /* 0x000fe40000800000 */
[----:B------:R-:W-:Y:S01]  /*d920*/  LOP3.LUT R0, R9, R4, RZ, 0x3c, !PT ;  /* 0x0000000409007212 */ /* 0x000fe200078e3cff */
[----:B-1----:R-:W-:Y:S06]  /*d930*/  @!P0 BRA `(.L_x_301) ;  /* 0x0000000000b08947 */ /* 0x002fec0003800000 */
.L_x_311:
[----:B------:R-:W-:Y:S01]  /*d940*/  IMAD R3, R3, 0x8, R2 ;  /* 0x0000000803037824 */ /* 0x000fe200078e0202 */
[----:B------:R-:W-:-:S07]  /*d950*/  SHF.L.U32 R0, R0, 0x1f, RZ ;  /* 0x0000001f00007819 */ /* 0x000fce00000006ff */
.L_x_302:
[----:B-1----:R1:W2:Y:S02]  /*d960*/  SYNCS.PHASECHK.TRANS64.TRYWAIT P0, [R3+URZ], R0 ;  /* 0x00000000030075a7 */ /* 0x0022a4000800017f */
[----:B--2---:R-:W-:Y:S05]  /*d970*/  @!P0 NANOSLEEP.SYNCS 0x989680 ;  /* 0x009896800000895d */ /* 0x004fea0003900000 */
[----:B------:R-:W2:Y:S02]  /*d980*/  @!P0 SYNCS.PHASECHK.TRANS64 P0, [R3+URZ], R0 ;  /* 0x00000000030085a7 */ /* 0x000ea4000800007f */
[----:B--2---:R-:W-:Y:S05]  /*d990*/  @!P0 BRA `(.L_x_302) ;  /* 0xfffffffc00f08947 */ /* 0x004fea000383ffff */
.L_x_298:
[----:B------:R-:W-:Y:S05]  /*d9a0*/  BSYNC B0 ;  /* 0x0000000000007941 */ /* 0x000fea0003800000 */
.L_x_297:
[----:B------:R-:W-:Y:S05]  /*d9b0*/  EXIT ;  /* 0x000000000000794d */ /* 0x000fea0003800000 */
.L_x_21:
[----:B---3--:R3:W4:Y:S02]  /*d9c0*/  SYNCS.PHASECHK.TRANS64.TRYWAIT P1, [R3+URZ], R0 ;  /* 0x00000000030075a7 */ /* 0x008724000802017f */
[----:B----4-:R-:W-:Y:S05]  /*d9d0*/  @!P1 NANOSLEEP.SYNCS 0x989680 ;  /* 0x009896800000995d */ /* 0x010fea0003900000 */
[----:B------:R-:W4:Y:S02]  /*d9e0*/  @!P1 SYNCS.PHASECHK.TRANS64 P1, [R3+URZ], R0 ;  /* 0x00000000030095a7 */ /* 0x000f24000802007f */
[----:B----4-:R-:W-:Y:S05]  /*d9f0*/  @!P1 BRA `(.L_x_21) ;  /* 0xfffffffc00f09947 */ /* 0x010fea000383ffff */
[----:B------:R-:W-:Y:S05]  /*da00*/  BRA `(.L_x_20) ;  /* 0xffffff3800d87947 */ /* 0x000fea000383ffff */
.L_x_26:
[----:B-1----:R1:W2:Y:S02]  /*da10*/  SYNCS.PHASECHK.TRANS64.TRYWAIT P1, [R5+URZ], R4 ;  /* 0x00000004050075a7 */ /* 0x0022a4000802017f */
[----:B--2---:R-:W-:Y:S05]  /*da20*/  @!P1 NANOSLEEP.SYNCS 0x989680 ;  /* 0x009896800000995d */ /* 0x004fea0003900000 */
[----:B------:R-:W2:Y:S02]  /*da30*/  @!P1 SYNCS.PHASECHK.TRANS64 P1, [R5+URZ], R4 ;  /* 0x00000004050095a7 */ /* 0x000ea4000802007f */
[----:B--2---:R-:W-:Y:S05]  /*da40*/  @!P1 BRA `(.L_x_26) ;  /* 0xfffffffc00f09947 */ /* 0x004fea000383ffff */
[----:B------:R-:W-:Y:S05]  /*da50*/  BRA `(.L_x_25) ;  /* 0xffffff5000e07947 */ /* 0x000fea000383ffff */
.L_x_285:
[----:B------:R-:W-:Y:S01]  /*da60*/  BSSY B1, `(.L_x_303) ;  /* 0x0000006000017945 */ /* 0x000fe20003800000 */
[----:B------:R-:W-:-:S07]  /*da70*/  IMAD.MOV.U32 R15, RZ, RZ, -0x1 ;  /* 0xffffffffff0f7424 */ /* 0x000fce00078e00ff */
[----:B------:R-:W-:Y:S05]  /*da80*/  WARPSYNC.COLLECTIVE R15, `(.L_x_304) ;  /* 0x000000000f0c7348 */ /* 0x000fea0003c00000 */
[----:B------:R-:W-:Y:S02]  /*da90*/  ELECT P6, UR62, PT ;  /* 0x00000000003e782f */ /* 0x000fe400038c0000 */
[----:B------:R-:W-:Y:S01]  /*daa0*/  MOV R14, UR62 ;  /* 0x0000003e000e7c02 */ /* 0x000fe20008000f00 */
[----:B------:R-:W-:Y:S10]  /*dab0*/  ENDCOLLECTIVE ;  /* 0x000000000000791b */ /* 0x000ff40003800000 */
.L_x_304:
[----:B------:R-:W-:Y:S05]  /*dac0*/  BSYNC B1 ;  /* 0x0000000000017941 */ /* 0x000fea0003800000 */
.L_x_303:
[----:B------:R-:W-:Y:S05]  /*dad0*/  BRA `(.L_x_305) ;  /* 0xfffffff000607947 */ /* 0x000fea000383ffff */
.L_x_288:
[----:B-1----:R1:W2:Y:S02]  /*dae0*/  SYNCS.PHASECHK.TRANS64.TRYWAIT P0, [R23+URZ+0x18], R14 ;  /* 0x0000180e170075a7 */ /* 0x0022a4000800017f */
[----:B--2---:R-:W-:Y:S05]  /*daf0*/  @!P0 NANOSLEEP.SYNCS 0x989680 ;  /* 0x009896800000895d */ /* 0x004fea0003900000 */
[----:B------:R-:W2:Y:S02]  /*db00*/  @!P0 SYNCS.PHASECHK.TRANS64 P0, [R23+URZ+0x18], R14 ;  /* 0x0000180e170085a7 */ /* 0x000ea4000800007f */
[----:B--2---:R-:W-:Y:S05]  /*db10*/  @!P0 BRA `(.L_x_288) ;  /* 0xfffffffc00f08947 */ /* 0x004fea000383ffff */
[----:B------:R-:W-:Y:S05]  /*db20*/  BRA `(.L_x_306) ;  /* 0xfffffff0009c7947 */ /* 0x000fea000383ffff */
.L_x_296:
[----:B------:R-:W-:Y:S01]  /*db30*/  BSSY B0, `(.L_x_307) ;  /* 0x0000006000007945 */ /* 0x000fe20003800000 */
[----:B------:R-:W-:-:S07]  /*db40*/  IMAD.MOV.U32 R15, RZ, RZ, -0x1 ;  /* 0xffffffffff0f7424 */ /* 0x000fce00078e00ff */
[----:B------:R-:W-:Y:S05]  /*db50*/  WARPSYNC.COLLECTIVE R15, `(.L_x_308) ;  /* 0x000000000f0c7348 */ /* 0x000fea0003c00000 */
[----:B------:R-:W-:Y:S02]  /*db60*/  ELECT P6, UR62, PT ;  /* 0x00000000003e782f */ /* 0x000fe400038c0000 */
[----:B------:R-:W-:Y:S01]  /*db70*/  MOV R14, UR62 ;  /* 0x0000003e000e7c02 */ /* 0x000fe20008000f00 */
[----:B------:R-:W-:Y:S10]  /*db80*/  ENDCOLLECTIVE ;  /* 0x000000000000791b */ /* 0x000ff40003800000 */
.L_x_308:
[----:B------:R-:W-:Y:S05]  /*db90*/  BSYNC B0 ;  /* 0x0000000000007941 */ /* 0x000fea0003800000 */
.L_x_307:
[----:B------:R-:W-:Y:S05]  /*dba0*/  BRA `(.L_x_309) ;  /* 0xfffffff800f47947 */ /* 0x000fea000383ffff */
.L_x_300:
[----:B0-----:R0:W1:Y:S02]  /*dbb0*/  SYNCS.PHASECHK.TRANS64.TRYWAIT P0, [R7+URZ], R4 ;  /* 0x00000004070075a7 */ /* 0x001064000800017f */
[----:B-1----:R-:W-:Y:S05]  /*dbc0*/  @!P0 NANOSLEEP.SYNCS 0x989680 ;  /* 0x009896800000895d */ /* 0x002fea0003900000 */
[----:B------:R-:W1:Y:S02]  /*dbd0*/  @!P0 SYNCS.PHASECHK.TRANS64 P0, [R7+URZ], R4 ;  /* 0x00000004070085a7 */ /* 0x000e64000800007f */
[----:B-1----:R-:W-:Y:S05]  /*dbe0*/  @!P0 BRA `(.L_x_300) ;  /* 0xfffffffc00f08947 */ /* 0x002fea000383ffff */
[----:B------:R-:W-:Y:S05]  /*dbf0*/  BRA `(.L_x_310) ;  /* 0xfffffffc00347947 */ /* 0x000fea000383ffff */
.L_x_301:
[----:B0-----:R0:W1:Y:S02]  /*dc00*/  SYNCS.PHASECHK.TRANS64.TRYWAIT P0, [R6+URZ], R5 ;  /* 0x00000005060075a7 */ /* 0x001064000800017f */
[----:B-1----:R-:W-:Y:S05]  /*dc10*/  @!P0 NANOSLEEP.SYNCS 0x989680 ;  /* 0x009896800000895d */ /* 0x002fea0003900000 */
[----:B------:R-:W1:Y:S02]  /*dc20*/  @!P0 SYNCS.PHASECHK.TRANS64 P0, [R6+URZ], R5 ;  /* 0x00000005060085a7 */ /* 0x000e64000800007f */
[----:B-1----:R-:W-:Y:S05]  /*dc30*/  @!P0 BRA `(.L_x_301) ;  /* 0xfffffffc00f08947 */ /* 0x002fea000383ffff */
[----:B------:R-:W-:Y:S05]  /*dc40*/  BRA `(.L_x_311) ;  /* 0xfffffffc003c7947 */ /* 0x000fea000383ffff */
.L_x_312:
[----:B------:R-:W-:-:S00]  /*dc50*/  BRA `(.L_x_312) ;  /* 0xfffffffc00fc7947 */ /* 0x000fc0000383ffff */
[----:B------:R-:W-:-:S00]  /*dc60*/  NOP ;  /* 0x0000000000007918 */ /* 0x000fc00000000000 */
        /* <DEDUP_REMOVED lines=9> */
.L_x_313:


//--------------------- .nv.global.init           --------------------------
	.section	.nv.global.init,"aw",@progbits
.nv.global.init:
	.type		$str$22,@object
	.size		$str$22,($str$23 - $str$22)
$str$22:
        /*0000*/ 	.byte	0x6b, 0x5f, 0x74, 0x69, 0x6c, 0x65, 0x5f, 0x63, 0x6f, 0x75, 0x6e, 0x74, 0x20, 0x3e, 0x3d, 0x20
        /*0010*/ 	.byte	0x31, 0x00
	.type		$str$23,@object
	.size		$str$23,(__unnamed_1 - $str$23)
$str$23:
        /*0012*/ 	.byte	0x2f, 0x74, 0x6d, 0x70, 0x2f, 0x63, 0x75, 0x74, 0x6c, 0x61, 0x73, 0x73, 0x5f, 0x73, 0x77, 0x65
        /*0022*/ 	.byte	0x65, 0x70, 0x5f, 0x73, 0x72, 0x63, 0x2f, 0x69, 0x6e, 0x63, 0x6c, 0x75, 0x64, 0x65, 0x2f, 0x63
        /*0032*/ 	.byte	0x75, 0x74, 0x6c, 0x61, 0x73, 0x73, 0x2f, 0x67, 0x65, 0x6d, 0x6d, 0x2f, 0x63, 0x6f, 0x6c, 0x6c
        /*0042*/ 	.byte	0x65, 0x63, 0x74, 0x69, 0x76, 0x65, 0x2f, 0x73, 0x6d, 0x39, 0x30, 0x5f, 0x6d, 0x6d, 0x61, 0x5f
        /*0052*/ 	.byte	0x74, 0x6d, 0x61, 0x5f, 0x67, 0x6d, 0x6d, 0x61, 0x5f, 0x73, 0x73, 0x5f, 0x77, 0x61, 0x72, 0x70
        /*0062*/ 	.byte	0x73, 0x70, 0x65, 0x63, 0x69, 0x61, 0x6c, 0x69, 0x7a, 0x65, 0x64, 0x2e, 0x68, 0x70, 0x70, 0x00
	.type		__unnamed_1,@object
	.size		__unnamed_1,(.L_0 - __unnamed_1)
__unnamed_1:
        /*0072*/ 	.byte	0x76, 0x6f, 0x69, 0x64, 0x20, 0x63, 0x75, 0x74, 0x6c, 0x61, 0x73, 0x73, 0x3a, 0x3a, 0x67, 0x65
        /* <DEDUP_REMOVED lines=172> */
        /*0b42*/ 	.byte	0x65, 0x3a, 0x3a, 0x69, 0x64, 0x65, 0x6e, 0x74, 0x69, 0x74, 0x79, 0x5d, 0x00
.L_0:


//--------------------- .nv.shared._ZN7cutlass13device_kernelINS_4gemm6kernel13GemmUniversalIN4cute5tupleIJiiiiEEENS1_10collective13CollectiveMmaINS1_34MainloopSm90TmaGmmaWarpSpecializedILi3ENS5_IJNS4_1CILi2EEENSA_ILi1EEESC_EEENS1_35KernelTmaWarpSpecializedCooperativeEEENS5_IJNSA_ILi384EEENSA_ILi80EEENSA_ILi128EEEEEEaNS5_IJlSC_lEEEaSK_NS4_8TiledMMAINS4_8MMA_AtomIJNS4_4SM904GMMA26MMA_64x16x32_S32S8S8_SS_TNEEEENS4_6LayoutISD_NS5_IJSC_NSA_ILi0EEESS_EEEEENS5_IJNS4_10UnderscoreESV_SV_EEEEENS4_13SM90_TMA_LOADENS4_14ComposedLayoutINS4_7SwizzleILi3ELi4ELi3EEENS4_18smem_ptr_flag_bitsILi8EEENSR_INS5_IJNSA_ILi8EEESI_EEENS5_IJSI_SC_EEEEEEEvNS4_8identityENS4_23SM90_TMA_LOAD_MULTICASTES18_vS19_EENS_8epilogue10collective6detail29Sm90TmaWarpSpecializedAdapterINS1D_15DefaultEpilogueIaSK_SK_NS1C_6thread17LinearCombinationIaLi1EiiLNS1H_9ScaleType4KindE0ELNS_15FloatRoundStyleE2EaEENS1_15EpilogueDefaultEEEEEvvEEEEvNT_6ParamsE --------------------------
	.section	.nv.shared._ZN7cutlass13device_kernelINS_4gemm6kernel13GemmUniversalIN4cute5tupleIJiiiiEEENS1_10collective13CollectiveMmaINS1_34MainloopSm90TmaGmmaWarpSpecializedILi3ENS5_IJNS4_1CILi2EEENSA_ILi1EEESC_EEENS1_35KernelTmaWarpSpecializedCooperativeEEENS5_IJNSA_ILi384EEENSA_ILi80EEENSA_ILi128EEEEEEaNS5_IJlSC_lEEEaSK_NS4_8TiledMMAINS4_8MMA_AtomIJNS4_4SM904GMMA26MMA_64x16x32_S32S8S8_SS_TNEEEENS4_6LayoutISD_NS5_IJSC_NSA_ILi0EEESS_EEEEENS5_IJNS4_10UnderscoreESV_SV_EEEEENS4_13SM90_TMA_LOADENS4_14ComposedLayoutINS4_7SwizzleILi3ELi4ELi3EEENS4_18smem_ptr_flag_bitsILi8EEENSR_INS5_IJNSA_ILi8EEESI_EEENS5_IJSI_SC_EEEEEEEvNS4_8identityENS4_23SM90_TMA_LOAD_MULTICASTES18_vS19_EENS_8epilogue10collective6detail29Sm90TmaWarpSpecializedAdapterINS1D_15DefaultEpilogueIaSK_SK_NS1C_6thread17LinearCombinationIaLi1EiiLNS1H_9ScaleType4KindE0ELNS_15FloatRoundStyleE2EaEENS1_15EpilogueDefaultEEEEEvvEEEEvNT_6ParamsE,"aw",@nobits
	.sectionflags	@""
	.align	16
	.zero		1024


//--------------------- .nv.shared.reserved.0     --------------------------
	.section	.nv.shared.reserved.0,"aw",@nobits
	.weak		__nv_reservedSMEM_offset_0_alias
	.size		__nv_reservedSMEM_offset_0_alias, 0, 0
	.other		__nv_reservedSMEM_offset_0_alias,@"STO_CUDA_RESERVED_SHARED STV_DEFAULT"
__nv_reservedSMEM_offset_0_alias:
	.zero		0


//--------------------- .nv.global                --------------------------
	.section	.nv.global,"aw",@nobits
.nv.global:
	.type		_ZN40_INTERNAL_eb250953_4_k_cu_66adc6db_134204cute1_E,@object
	.size		_ZN40_INTERNAL_eb250953_4_k_cu_66adc6db_134204cute1_E,(_ZN40_INTERNAL_eb250953_4_k_cu_66adc6db_134204cuda3std3__45__cpo6cbeginE - _ZN40_INTERNAL_eb250953_4_k_cu_66adc6db_134204cute1_E)
_ZN40_INTERNAL_eb250953_4_k_cu_66adc6db_134204cute1_E:
	.zero		1
	.type		_ZN40_INTERNAL_eb250953_4_k_cu_66adc6db_134204cuda3std3__45__cpo6cbeginE,@object
	.size		_ZN40_INTERNAL_eb250953_4_k_cu_66adc6db_134204cuda3std3__45__cpo6cbeginE,(_ZN40_INTERNAL_eb250953_4_k_cu_66adc6db_134204cuda3std3__48in_placeE - _ZN40_INTERNAL_eb250953_4_k_cu_66adc6db_134204cuda3std3__45__cpo6cbeginE)
_ZN40_INTERNAL_eb250953_4_k_cu_66adc6db_134204cuda3std3__45__cpo6cbeginE:
	.zero		1
	.type		_ZN40_INTERNAL_eb250953_4_k_cu_66adc6db_134204cuda3std3__48in_placeE,@object
	.size		_ZN40_INTERNAL_eb250953_4_k_cu_66adc6db_134204cuda3std3__48in_placeE,(_ZN40_INTERNAL_eb250953_4_k_cu_66adc6db_134204cuda3std6ranges3__45__cpo9iter_moveE - _ZN40_INTERNAL_eb250953_4_k_cu_66adc6db_134204cuda3std3__48in_placeE)
_ZN40_INTERNAL_eb250953_4_k_cu_66adc6db_134204cuda3std3__48in_placeE:
	.zero		1
	.type		_ZN40_INTERNAL_eb250953_4_k_cu_66adc6db_134204cuda3std6ranges3__45__cpo9iter_moveE,@object
	.size		_ZN40_INTERNAL_eb250953_4_k_cu_66adc6db_134204cuda3std6ranges3__45__cpo9iter_moveE,(_ZN40_INTERNAL_eb250953_4_k_cu_66adc6db_134204cuda3std3__45__cpo5beginE - _ZN40_INTERNAL_eb250953_4_k_cu_66adc6db_134204cuda3std6ranges3__45__cpo9iter_moveE)
_ZN40_INTERNAL_eb250953_4_k_cu_66adc6db_134204cuda3std6ranges3__45__cpo9iter_moveE:
	.zero		1
	.type		_ZN40_INTERNAL_eb250953_4_k_cu_66adc6db_134204cuda3std3__45__cpo5beginE,@object
	.size		_ZN40_INTERNAL_eb250953_4_k_cu_66adc6db_134204cuda3std3__45__cpo5beginE,(_ZN40_INTERNAL_eb250953_4_k_cu_66adc6db_134204cuda3std3__442_GLOBAL__N__eb250953_4_k_cu_66adc6db_134206ignoreE - _ZN40_INTERNAL_eb250953_4_k_cu_66adc6db_134204cuda3std3__45__cpo5beginE)
_ZN40_INTERNAL_eb250953_4_k_cu_66adc6db_134204cuda3std3__45__cpo5beginE:
	.zero		1
	.type		_ZN40_INTERNAL_eb250953_4_k_cu_66adc6db_134204cuda3std3__442_GLOBAL__N__eb250953_4_k_cu_66adc6db_134206ignoreE,@object
	.size		_ZN40_INTERNAL_eb250953_4_k_cu_66adc6db_134204cuda3std3__442_GLOBAL__N__eb250953_4_k_cu_66adc6db_134206ignoreE,(_ZN40_INTERNAL_eb250953_4_k_cu_66adc6db_134204cute7productE - _ZN40_INTERNAL_eb250953_4_k_cu_66adc6db_134204cuda3std3__442_GLOBAL__N__eb250953_4_k_cu_66adc6db_134206ignoreE)
_ZN40_INTERNAL_eb250953_4_k_cu_66adc6db_134204cuda3std3__442_GLOBAL__N__eb250953_4_k_cu_66adc6db_134206ignoreE:
	.zero		1
	.type		_ZN40_INTERNAL_eb250953_4_k_cu_66adc6db_134204cute7productE,@object
	.size		_ZN40_INTERNAL_eb250953_4_k_cu_66adc6db_134204cute7productE,(_ZN40_INTERNAL_eb250953_4_k_cu_66adc6db_134204cuda3std3__45__cpo3endE - _ZN40_INTERNAL_eb250953_4_k_cu_66adc6db_134204cute7productE)
_ZN40_INTERNAL_eb250953_4_k_cu_66adc6db_134204cute7productE:
	.zero		1
	.type		_ZN40_INTERNAL_eb250953_4_k_cu_66adc6db_134204cuda3std3__45__cpo3endE,@object
	.size		_ZN40_INTERNAL_eb250953_4_k_cu_66adc6db_134204cuda3std3__45__cpo3endE,(_ZN40_INTERNAL_eb250953_4_k_cu_66adc6db_134204cuda3std3__419piecewise_constructE - _ZN40_INTERNAL_eb250953_4_k_cu_66adc6db_134204cuda3std3__45__cpo3endE)
_ZN40_INTERNAL_eb250953_4_k_cu_66adc6db_134204cuda3std3__45__cpo3endE:
	.zero		1
	.type		_ZN40_INTERNAL_eb250953_4_k_cu_66adc6db_134204cuda3std3__419piecewise_constructE,@object
	.size		_ZN40_INTERNAL_eb250953_4_k_cu_66adc6db_134204cuda3std3__419piecewise_constructE,(_ZN40_INTERNAL_eb250953_4_k_cu_66adc6db_134204cuda3std3__45__cpo4cendE - _ZN40_INTERNAL_eb250953_4_k_cu_66adc6db_134204cuda3std3__419piecewise_constructE)
_ZN40_INTERNAL_eb250953_4_k_cu_66adc6db_134204cuda3std3__419piecewise_constructE:
	.zero		1
	.type		_ZN40_INTERNAL_eb250953_4_k_cu_66adc6db_134204cuda3std3__45__cpo4cendE,@object
	.size		_ZN40_INTERNAL_eb250953_4_k_cu_66adc6db_134204cuda3std3__45__cpo4cendE,(_ZN40_INTERNAL_eb250953_4_k_cu_66adc6db_134204cuda3std6ranges3__45__cpo4swapE - _ZN40_INTERNAL_eb250953_4_k_cu_66adc6db_134204cuda3std3__45__cpo4cendE)
_ZN40_INTERNAL_eb250953_4_k_cu_66adc6db_134204cuda3std3__45__cpo4cendE:
	.zero		1
	.type		_ZN40_INTERNAL_eb250953_4_k_cu_66adc6db_134204cuda3std6ranges3__45__cpo4swapE,@object
	.size		_ZN40_INTERNAL_eb250953_4_k_cu_66adc6db_134204cuda3std6ranges3__45__cpo4swapE,(.L_8 - _ZN40_INTERNAL_eb250953_4_k_cu_66adc6db_134204cuda3std6ranges3__45__cpo4swapE)
_ZN40_INTERNAL_eb250953_4_k_cu_66adc6db_134204cuda3std6ranges3__45__cpo4swapE:
	.zero		1
.L_8:


//--------------------- .nv.constant0._ZN7cutlass13device_kernelINS_4gemm6kernel13GemmUniversalIN4cute5tupleIJiiiiEEENS1_10collective13CollectiveMmaINS1_34MainloopSm90TmaGmmaWarpSpecializedILi3ENS5_IJNS4_1CILi2EEENSA_ILi1EEESC_EEENS1_35KernelTmaWarpSpecializedCooperativeEEENS5_IJNSA_ILi384EEENSA_ILi80EEENSA_ILi128EEEEEEaNS5_IJlSC_lEEEaSK_NS4_8TiledMMAINS4_8MMA_AtomIJNS4_4SM904GMMA26MMA_64x16x32_S32S8S8_SS_TNEEEENS4_6LayoutISD_NS5_IJSC_NSA_ILi0EEESS_EEEEENS5_IJNS4_10UnderscoreESV_SV_EEEEENS4_13SM90_TMA_LOADENS4_14ComposedLayoutINS4_7SwizzleILi3ELi4ELi3EEENS4_18smem_ptr_flag_bitsILi8EEENSR_INS5_IJNSA_ILi8EEESI_EEENS5_IJSI_SC_EEEEEEEvNS4_8identityENS4_23SM90_TMA_LOAD_MULTICASTES18_vS19_EENS_8epilogue10collective6detail29Sm90TmaWarpSpecializedAdapterINS1D_15DefaultEpilogueIaSK_SK_NS1C_6thread17LinearCombinationIaLi1EiiLNS1H_9ScaleType4KindE0ELNS_15FloatRoundStyleE2EaEENS1_15EpilogueDefaultEEEEEvvEEEEvNT_6ParamsE --------------------------
	.section	.nv.constant0._ZN7cutlass13device_kernelINS_4gemm6kernel13GemmUniversalIN4cute5tupleIJiiiiEEENS1_10collective13CollectiveMmaINS1_34MainloopSm90TmaGmmaWarpSpecializedILi3ENS5_IJNS4_1CILi2EEENSA_ILi1EEESC_EEENS1_35KernelTmaWarpSpecializedCooperativeEEENS5_IJNSA_ILi384EEENSA_ILi80EEENSA_ILi128EEEEEEaNS5_IJlSC_lEEEaSK_NS4_8TiledMMAINS4_8MMA_AtomIJNS4_4SM904GMMA26MMA_64x16x32_S32S8S8_SS_TNEEEENS4_6LayoutISD_NS5_IJSC_NSA_ILi0EEESS_EEEEENS5_IJNS4_10UnderscoreESV_SV_EEEEENS4_13SM90_TMA_LOADENS4_14ComposedLayoutINS4_7SwizzleILi3ELi4ELi3EEENS4_18smem_ptr_flag_bitsILi8EEENSR_INS5_IJNSA_ILi8EEESI_EEENS5_IJSI_SC_EEEEEEEvNS4_8identityENS4_23SM90_TMA_LOAD_MULTICASTES18_vS19_EENS_8epilogue10collective6detail29Sm90TmaWarpSpecializedAdapterINS1D_15DefaultEpilogueIaSK_SK_NS1C_6thread17LinearCombinationIaLi1EiiLNS1H_9ScaleType4KindE0ELNS_15FloatRoundStyleE2EaEENS1_15EpilogueDefaultEEEEEvvEEEEvNT_6ParamsE,"a",@progbits
	.sectionflags	@""
	.align	4
.nv.constant0._ZN7cutlass13device_kernelINS_4gemm6kernel13GemmUniversalIN4cute5tupleIJiiiiEEENS1_10collective13CollectiveMmaINS1_34MainloopSm90TmaGmmaWarpSpecializedILi3ENS5_IJNS4_1CILi2EEENSA_ILi1EEESC_EEENS1_35KernelTmaWarpSpecializedCooperativeEEENS5_IJNSA_ILi384EEENSA_ILi80EEENSA_ILi128EEEEEEaNS5_IJlSC_lEEEaSK_NS4_8TiledMMAINS4_8MMA_AtomIJNS4_4SM904GMMA26MMA_64x16x32_S32S8S8_SS_TNEEEENS4_6LayoutISD_NS5_IJSC_NSA_ILi0EEESS_EEEEENS5_IJNS4_10UnderscoreESV_SV_EEEEENS4_13SM90_TMA_LOADENS4_14ComposedLayoutINS4_7SwizzleILi3ELi4ELi3EEENS4_18smem_ptr_flag_bitsILi8EEENSR_INS5_IJNSA_ILi8EEESI_EEENS5_IJSI_SC_EEEEEEEvNS4_8identityENS4_23SM90_TMA_LOAD_MULTICASTES18_vS19_EENS_8epilogue10collective6detail29Sm90TmaWarpSpecializedAdapterINS1D_15DefaultEpilogueIaSK_SK_NS1C_6thread17LinearCombinationIaLi1EiiLNS1H_9ScaleType4KindE0ELNS_15FloatRoundStyleE2EaEENS1_15EpilogueDefaultEEEEEvvEEEEvNT_6ParamsE:
	.zero		1664


//--------------------- SYMBOLS --------------------------

	.type		.nv.reservedSmem.offset0,@object
	.size		.nv.reservedSmem.offset0,0x4
	.type		__assertfail,@function
